//
// Generated by NVIDIA NVVM Compiler
//
// Compiler Build ID: CL-36424714
// Cuda compilation tools, release 13.0, V13.0.88
// Based on NVVM 20.0.0
//

.version 9.0
.target sm_100
.address_size 64

	// .globl	_Z21gmem_fp_hammer_kernelv
.global .align 1 .b8 ld_arr[268435456];
.global .align 4 .f32 sfma_out;
.global .align 8 .f64 dfma_out;

.visible .entry _Z21gmem_fp_hammer_kernelv()
{
	.reg .pred 	%p<5>;
	.reg .b32 	%r<149>;
	.reg .b32 	%f<5377>;
	.reg .b64 	%rd<261>;
	.reg .b64 	%fd<2960>;

	mov.u32 	%r11, %tid.x;
	mov.u32 	%r12, %ctaid.x;
	shl.b32 	%r13, %r12, 10;
	or.b32  	%r1, %r13, %r11;
	mov.u32 	%r2, %nctaid.x;
	shl.b32 	%r3, %r2, 10;
	shl.b32 	%r4, %r2, 17;
	rem.s32 	%r14, 33554432, %r4;
	sub.s32 	%r5, 33554432, %r14;
	bar.sync 	0;
	mov.f64 	%fd1431, 0dC16312D000000000;
	mov.f32 	%f4266, 0fC7C35000;
	mov.f64 	%fd2959, 0d0000000000000000;
	mov.b32 	%r147, 0;
	mov.u64 	%rd2, ld_arr;
	mul.wide.s32 	%rd4, %r3, 8;
	mov.f32 	%f4268, %f4266;
	mov.f64 	%fd1433, %fd1431;
$L__BB0_1:
	setp.ge.s32 	%p1, %r1, %r5;
	@%p1 bra 	$L__BB0_4;
	mov.u32 	%r148, %r1;
	mov.f32 	%f5373, %f4266;
	mov.f32 	%f5374, %f4268;
	mov.f64 	%fd2955, %fd1431;
	mov.f64 	%fd2956, %fd1433;
$L__BB0_3:
	mul.wide.s32 	%rd1, %r148, 8;
	add.s64 	%rd3, %rd2, %rd1;
	ld.volatile.global.f64 	%fd2695, [%rd3];
	add.f64 	%fd2696, %fd2959, %fd2695;
	add.s64 	%rd5, %rd3, %rd4;
	ld.volatile.global.f64 	%fd2697, [%rd5];
	add.f64 	%fd2698, %fd2696, %fd2697;
	shl.b32 	%r15, %r2, 11;
	add.s32 	%r16, %r15, %r148;
	mul.wide.s32 	%rd6, %r16, 8;
	add.s64 	%rd7, %rd2, %rd6;
	ld.volatile.global.f64 	%fd2699, [%rd7];
	add.f64 	%fd2700, %fd2698, %fd2699;
	add.s32 	%r17, %r16, %r3;
	mul.wide.s32 	%rd8, %r17, 8;
	add.s64 	%rd9, %rd2, %rd8;
	ld.volatile.global.f64 	%fd2701, [%rd9];
	add.f64 	%fd2702, %fd2700, %fd2701;
	shl.b32 	%r18, %r2, 12;
	add.s32 	%r19, %r18, %r148;
	mul.wide.s32 	%rd10, %r19, 8;
	add.s64 	%rd11, %rd2, %rd10;
	ld.volatile.global.f64 	%fd2703, [%rd11];
	add.f64 	%fd2704, %fd2702, %fd2703;
	add.s32 	%r20, %r19, %r3;
	mul.wide.s32 	%rd12, %r20, 8;
	add.s64 	%rd13, %rd2, %rd12;
	ld.volatile.global.f64 	%fd2705, [%rd13];
	add.f64 	%fd2706, %fd2704, %fd2705;
	add.s32 	%r21, %r15, %r19;
	mul.wide.s32 	%rd14, %r21, 8;
	add.s64 	%rd15, %rd2, %rd14;
	ld.volatile.global.f64 	%fd2707, [%rd15];
	add.f64 	%fd2708, %fd2706, %fd2707;
	add.s32 	%r22, %r21, %r3;
	mul.wide.s32 	%rd16, %r22, 8;
	add.s64 	%rd17, %rd2, %rd16;
	ld.volatile.global.f64 	%fd2709, [%rd17];
	add.f64 	%fd2710, %fd2708, %fd2709;
	shl.b32 	%r23, %r2, 13;
	add.s32 	%r24, %r23, %r148;
	mul.wide.s32 	%rd18, %r24, 8;
	add.s64 	%rd19, %rd2, %rd18;
	ld.volatile.global.f64 	%fd2711, [%rd19];
	add.f64 	%fd2712, %fd2710, %fd2711;
	add.s32 	%r25, %r24, %r3;
	mul.wide.s32 	%rd20, %r25, 8;
	add.s64 	%rd21, %rd2, %rd20;
	ld.volatile.global.f64 	%fd2713, [%rd21];
	add.f64 	%fd2714, %fd2712, %fd2713;
	add.s32 	%r26, %r15, %r24;
	mul.wide.s32 	%rd22, %r26, 8;
	add.s64 	%rd23, %rd2, %rd22;
	ld.volatile.global.f64 	%fd2715, [%rd23];
	add.f64 	%fd2716, %fd2714, %fd2715;
	add.s32 	%r27, %r26, %r3;
	mul.wide.s32 	%rd24, %r27, 8;
	add.s64 	%rd25, %rd2, %rd24;
	ld.volatile.global.f64 	%fd2717, [%rd25];
	add.f64 	%fd2718, %fd2716, %fd2717;
	add.s32 	%r28, %r18, %r24;
	mul.wide.s32 	%rd26, %r28, 8;
	add.s64 	%rd27, %rd2, %rd26;
	ld.volatile.global.f64 	%fd2719, [%rd27];
	add.f64 	%fd2720, %fd2718, %fd2719;
	add.s32 	%r29, %r28, %r3;
	mul.wide.s32 	%rd28, %r29, 8;
	add.s64 	%rd29, %rd2, %rd28;
	ld.volatile.global.f64 	%fd2721, [%rd29];
	add.f64 	%fd2722, %fd2720, %fd2721;
	add.s32 	%r30, %r15, %r28;
	mul.wide.s32 	%rd30, %r30, 8;
	add.s64 	%rd31, %rd2, %rd30;
	ld.volatile.global.f64 	%fd2723, [%rd31];
	add.f64 	%fd2724, %fd2722, %fd2723;
	add.s32 	%r31, %r30, %r3;
	mul.wide.s32 	%rd32, %r31, 8;
	add.s64 	%rd33, %rd2, %rd32;
	ld.volatile.global.f64 	%fd2725, [%rd33];
	add.f64 	%fd2726, %fd2724, %fd2725;
	shl.b32 	%r32, %r2, 14;
	add.s32 	%r33, %r32, %r148;
	mul.wide.s32 	%rd34, %r33, 8;
	add.s64 	%rd35, %rd2, %rd34;
	ld.volatile.global.f64 	%fd2727, [%rd35];
	add.f64 	%fd2728, %fd2726, %fd2727;
	add.s32 	%r34, %r33, %r3;
	mul.wide.s32 	%rd36, %r34, 8;
	add.s64 	%rd37, %rd2, %rd36;
	ld.volatile.global.f64 	%fd2729, [%rd37];
	add.f64 	%fd2730, %fd2728, %fd2729;
	add.s32 	%r35, %r15, %r33;
	mul.wide.s32 	%rd38, %r35, 8;
	add.s64 	%rd39, %rd2, %rd38;
	ld.volatile.global.f64 	%fd2731, [%rd39];
	add.f64 	%fd2732, %fd2730, %fd2731;
	add.s32 	%r36, %r35, %r3;
	mul.wide.s32 	%rd40, %r36, 8;
	add.s64 	%rd41, %rd2, %rd40;
	ld.volatile.global.f64 	%fd2733, [%rd41];
	add.f64 	%fd2734, %fd2732, %fd2733;
	add.s32 	%r37, %r18, %r33;
	mul.wide.s32 	%rd42, %r37, 8;
	add.s64 	%rd43, %rd2, %rd42;
	ld.volatile.global.f64 	%fd2735, [%rd43];
	add.f64 	%fd2736, %fd2734, %fd2735;
	add.s32 	%r38, %r37, %r3;
	mul.wide.s32 	%rd44, %r38, 8;
	add.s64 	%rd45, %rd2, %rd44;
	ld.volatile.global.f64 	%fd2737, [%rd45];
	add.f64 	%fd2738, %fd2736, %fd2737;
	add.s32 	%r39, %r15, %r37;
	mul.wide.s32 	%rd46, %r39, 8;
	add.s64 	%rd47, %rd2, %rd46;
	ld.volatile.global.f64 	%fd2739, [%rd47];
	add.f64 	%fd2740, %fd2738, %fd2739;
	add.s32 	%r40, %r39, %r3;
	mul.wide.s32 	%rd48, %r40, 8;
	add.s64 	%rd49, %rd2, %rd48;
	ld.volatile.global.f64 	%fd2741, [%rd49];
	add.f64 	%fd2742, %fd2740, %fd2741;
	add.s32 	%r41, %r23, %r33;
	mul.wide.s32 	%rd50, %r41, 8;
	add.s64 	%rd51, %rd2, %rd50;
	ld.volatile.global.f64 	%fd2743, [%rd51];
	add.f64 	%fd2744, %fd2742, %fd2743;
	add.s32 	%r42, %r41, %r3;
	mul.wide.s32 	%rd52, %r42, 8;
	add.s64 	%rd53, %rd2, %rd52;
	ld.volatile.global.f64 	%fd2745, [%rd53];
	add.f64 	%fd2746, %fd2744, %fd2745;
	add.s32 	%r43, %r15, %r41;
	mul.wide.s32 	%rd54, %r43, 8;
	add.s64 	%rd55, %rd2, %rd54;
	ld.volatile.global.f64 	%fd2747, [%rd55];
	add.f64 	%fd2748, %fd2746, %fd2747;
	add.s32 	%r44, %r43, %r3;
	mul.wide.s32 	%rd56, %r44, 8;
	add.s64 	%rd57, %rd2, %rd56;
	ld.volatile.global.f64 	%fd2749, [%rd57];
	add.f64 	%fd2750, %fd2748, %fd2749;
	add.s32 	%r45, %r18, %r41;
	mul.wide.s32 	%rd58, %r45, 8;
	add.s64 	%rd59, %rd2, %rd58;
	ld.volatile.global.f64 	%fd2751, [%rd59];
	add.f64 	%fd2752, %fd2750, %fd2751;
	add.s32 	%r46, %r45, %r3;
	mul.wide.s32 	%rd60, %r46, 8;
	add.s64 	%rd61, %rd2, %rd60;
	ld.volatile.global.f64 	%fd2753, [%rd61];
	add.f64 	%fd2754, %fd2752, %fd2753;
	add.s32 	%r47, %r15, %r45;
	mul.wide.s32 	%rd62, %r47, 8;
	add.s64 	%rd63, %rd2, %rd62;
	ld.volatile.global.f64 	%fd2755, [%rd63];
	add.f64 	%fd2756, %fd2754, %fd2755;
	add.s32 	%r48, %r47, %r3;
	mul.wide.s32 	%rd64, %r48, 8;
	add.s64 	%rd65, %rd2, %rd64;
	ld.volatile.global.f64 	%fd2757, [%rd65];
	add.f64 	%fd2758, %fd2756, %fd2757;
	shl.b32 	%r49, %r2, 15;
	add.s32 	%r50, %r49, %r148;
	mul.wide.s32 	%rd66, %r50, 8;
	add.s64 	%rd67, %rd2, %rd66;
	ld.volatile.global.f64 	%fd2759, [%rd67];
	add.f64 	%fd2760, %fd2758, %fd2759;
	add.s32 	%r51, %r50, %r3;
	mul.wide.s32 	%rd68, %r51, 8;
	add.s64 	%rd69, %rd2, %rd68;
	ld.volatile.global.f64 	%fd2761, [%rd69];
	add.f64 	%fd2762, %fd2760, %fd2761;
	add.s32 	%r52, %r15, %r50;
	mul.wide.s32 	%rd70, %r52, 8;
	add.s64 	%rd71, %rd2, %rd70;
	ld.volatile.global.f64 	%fd2763, [%rd71];
	add.f64 	%fd2764, %fd2762, %fd2763;
	add.s32 	%r53, %r52, %r3;
	mul.wide.s32 	%rd72, %r53, 8;
	add.s64 	%rd73, %rd2, %rd72;
	ld.volatile.global.f64 	%fd2765, [%rd73];
	add.f64 	%fd2766, %fd2764, %fd2765;
	add.s32 	%r54, %r18, %r50;
	mul.wide.s32 	%rd74, %r54, 8;
	add.s64 	%rd75, %rd2, %rd74;
	ld.volatile.global.f64 	%fd2767, [%rd75];
	add.f64 	%fd2768, %fd2766, %fd2767;
	add.s32 	%r55, %r54, %r3;
	mul.wide.s32 	%rd76, %r55, 8;
	add.s64 	%rd77, %rd2, %rd76;
	ld.volatile.global.f64 	%fd2769, [%rd77];
	add.f64 	%fd2770, %fd2768, %fd2769;
	add.s32 	%r56, %r15, %r54;
	mul.wide.s32 	%rd78, %r56, 8;
	add.s64 	%rd79, %rd2, %rd78;
	ld.volatile.global.f64 	%fd2771, [%rd79];
	add.f64 	%fd2772, %fd2770, %fd2771;
	add.s32 	%r57, %r56, %r3;
	mul.wide.s32 	%rd80, %r57, 8;
	add.s64 	%rd81, %rd2, %rd80;
	ld.volatile.global.f64 	%fd2773, [%rd81];
	add.f64 	%fd2774, %fd2772, %fd2773;
	add.s32 	%r58, %r23, %r50;
	mul.wide.s32 	%rd82, %r58, 8;
	add.s64 	%rd83, %rd2, %rd82;
	ld.volatile.global.f64 	%fd2775, [%rd83];
	add.f64 	%fd2776, %fd2774, %fd2775;
	add.s32 	%r59, %r58, %r3;
	mul.wide.s32 	%rd84, %r59, 8;
	add.s64 	%rd85, %rd2, %rd84;
	ld.volatile.global.f64 	%fd2777, [%rd85];
	add.f64 	%fd2778, %fd2776, %fd2777;
	add.s32 	%r60, %r15, %r58;
	mul.wide.s32 	%rd86, %r60, 8;
	add.s64 	%rd87, %rd2, %rd86;
	ld.volatile.global.f64 	%fd2779, [%rd87];
	add.f64 	%fd2780, %fd2778, %fd2779;
	add.s32 	%r61, %r60, %r3;
	mul.wide.s32 	%rd88, %r61, 8;
	add.s64 	%rd89, %rd2, %rd88;
	ld.volatile.global.f64 	%fd2781, [%rd89];
	add.f64 	%fd2782, %fd2780, %fd2781;
	add.s32 	%r62, %r18, %r58;
	mul.wide.s32 	%rd90, %r62, 8;
	add.s64 	%rd91, %rd2, %rd90;
	ld.volatile.global.f64 	%fd2783, [%rd91];
	add.f64 	%fd2784, %fd2782, %fd2783;
	add.s32 	%r63, %r62, %r3;
	mul.wide.s32 	%rd92, %r63, 8;
	add.s64 	%rd93, %rd2, %rd92;
	ld.volatile.global.f64 	%fd2785, [%rd93];
	add.f64 	%fd2786, %fd2784, %fd2785;
	add.s32 	%r64, %r15, %r62;
	mul.wide.s32 	%rd94, %r64, 8;
	add.s64 	%rd95, %rd2, %rd94;
	ld.volatile.global.f64 	%fd2787, [%rd95];
	add.f64 	%fd2788, %fd2786, %fd2787;
	add.s32 	%r65, %r64, %r3;
	mul.wide.s32 	%rd96, %r65, 8;
	add.s64 	%rd97, %rd2, %rd96;
	ld.volatile.global.f64 	%fd2789, [%rd97];
	add.f64 	%fd2790, %fd2788, %fd2789;
	add.s32 	%r66, %r32, %r50;
	mul.wide.s32 	%rd98, %r66, 8;
	add.s64 	%rd99, %rd2, %rd98;
	ld.volatile.global.f64 	%fd2791, [%rd99];
	add.f64 	%fd2792, %fd2790, %fd2791;
	add.s32 	%r67, %r66, %r3;
	mul.wide.s32 	%rd100, %r67, 8;
	add.s64 	%rd101, %rd2, %rd100;
	ld.volatile.global.f64 	%fd2793, [%rd101];
	add.f64 	%fd2794, %fd2792, %fd2793;
	add.s32 	%r68, %r15, %r66;
	mul.wide.s32 	%rd102, %r68, 8;
	add.s64 	%rd103, %rd2, %rd102;
	ld.volatile.global.f64 	%fd2795, [%rd103];
	add.f64 	%fd2796, %fd2794, %fd2795;
	add.s32 	%r69, %r68, %r3;
	mul.wide.s32 	%rd104, %r69, 8;
	add.s64 	%rd105, %rd2, %rd104;
	ld.volatile.global.f64 	%fd2797, [%rd105];
	add.f64 	%fd2798, %fd2796, %fd2797;
	add.s32 	%r70, %r18, %r66;
	mul.wide.s32 	%rd106, %r70, 8;
	add.s64 	%rd107, %rd2, %rd106;
	ld.volatile.global.f64 	%fd2799, [%rd107];
	add.f64 	%fd2800, %fd2798, %fd2799;
	add.s32 	%r71, %r70, %r3;
	mul.wide.s32 	%rd108, %r71, 8;
	add.s64 	%rd109, %rd2, %rd108;
	ld.volatile.global.f64 	%fd2801, [%rd109];
	add.f64 	%fd2802, %fd2800, %fd2801;
	add.s32 	%r72, %r15, %r70;
	mul.wide.s32 	%rd110, %r72, 8;
	add.s64 	%rd111, %rd2, %rd110;
	ld.volatile.global.f64 	%fd2803, [%rd111];
	add.f64 	%fd2804, %fd2802, %fd2803;
	add.s32 	%r73, %r72, %r3;
	mul.wide.s32 	%rd112, %r73, 8;
	add.s64 	%rd113, %rd2, %rd112;
	ld.volatile.global.f64 	%fd2805, [%rd113];
	add.f64 	%fd2806, %fd2804, %fd2805;
	add.s32 	%r74, %r23, %r66;
	mul.wide.s32 	%rd114, %r74, 8;
	add.s64 	%rd115, %rd2, %rd114;
	ld.volatile.global.f64 	%fd2807, [%rd115];
	add.f64 	%fd2808, %fd2806, %fd2807;
	add.s32 	%r75, %r74, %r3;
	mul.wide.s32 	%rd116, %r75, 8;
	add.s64 	%rd117, %rd2, %rd116;
	ld.volatile.global.f64 	%fd2809, [%rd117];
	add.f64 	%fd2810, %fd2808, %fd2809;
	add.s32 	%r76, %r15, %r74;
	mul.wide.s32 	%rd118, %r76, 8;
	add.s64 	%rd119, %rd2, %rd118;
	ld.volatile.global.f64 	%fd2811, [%rd119];
	add.f64 	%fd2812, %fd2810, %fd2811;
	add.s32 	%r77, %r76, %r3;
	mul.wide.s32 	%rd120, %r77, 8;
	add.s64 	%rd121, %rd2, %rd120;
	ld.volatile.global.f64 	%fd2813, [%rd121];
	add.f64 	%fd2814, %fd2812, %fd2813;
	add.s32 	%r78, %r18, %r74;
	mul.wide.s32 	%rd122, %r78, 8;
	add.s64 	%rd123, %rd2, %rd122;
	ld.volatile.global.f64 	%fd2815, [%rd123];
	add.f64 	%fd2816, %fd2814, %fd2815;
	add.s32 	%r79, %r78, %r3;
	mul.wide.s32 	%rd124, %r79, 8;
	add.s64 	%rd125, %rd2, %rd124;
	ld.volatile.global.f64 	%fd2817, [%rd125];
	add.f64 	%fd2818, %fd2816, %fd2817;
	add.s32 	%r80, %r15, %r78;
	mul.wide.s32 	%rd126, %r80, 8;
	add.s64 	%rd127, %rd2, %rd126;
	ld.volatile.global.f64 	%fd2819, [%rd127];
	add.f64 	%fd2820, %fd2818, %fd2819;
	add.s32 	%r81, %r80, %r3;
	mul.wide.s32 	%rd128, %r81, 8;
	add.s64 	%rd129, %rd2, %rd128;
	ld.volatile.global.f64 	%fd2821, [%rd129];
	add.f64 	%fd2822, %fd2820, %fd2821;
	shl.b32 	%r82, %r2, 16;
	add.s32 	%r83, %r82, %r148;
	mul.wide.s32 	%rd130, %r83, 8;
	add.s64 	%rd131, %rd2, %rd130;
	ld.volatile.global.f64 	%fd2823, [%rd131];
	add.f64 	%fd2824, %fd2822, %fd2823;
	add.s32 	%r84, %r83, %r3;
	mul.wide.s32 	%rd132, %r84, 8;
	add.s64 	%rd133, %rd2, %rd132;
	ld.volatile.global.f64 	%fd2825, [%rd133];
	add.f64 	%fd2826, %fd2824, %fd2825;
	add.s32 	%r85, %r15, %r83;
	mul.wide.s32 	%rd134, %r85, 8;
	add.s64 	%rd135, %rd2, %rd134;
	ld.volatile.global.f64 	%fd2827, [%rd135];
	add.f64 	%fd2828, %fd2826, %fd2827;
	add.s32 	%r86, %r85, %r3;
	mul.wide.s32 	%rd136, %r86, 8;
	add.s64 	%rd137, %rd2, %rd136;
	ld.volatile.global.f64 	%fd2829, [%rd137];
	add.f64 	%fd2830, %fd2828, %fd2829;
	add.s32 	%r87, %r18, %r83;
	mul.wide.s32 	%rd138, %r87, 8;
	add.s64 	%rd139, %rd2, %rd138;
	ld.volatile.global.f64 	%fd2831, [%rd139];
	add.f64 	%fd2832, %fd2830, %fd2831;
	add.s32 	%r88, %r87, %r3;
	mul.wide.s32 	%rd140, %r88, 8;
	add.s64 	%rd141, %rd2, %rd140;
	ld.volatile.global.f64 	%fd2833, [%rd141];
	add.f64 	%fd2834, %fd2832, %fd2833;
	add.s32 	%r89, %r15, %r87;
	mul.wide.s32 	%rd142, %r89, 8;
	add.s64 	%rd143, %rd2, %rd142;
	ld.volatile.global.f64 	%fd2835, [%rd143];
	add.f64 	%fd2836, %fd2834, %fd2835;
	add.s32 	%r90, %r89, %r3;
	mul.wide.s32 	%rd144, %r90, 8;
	add.s64 	%rd145, %rd2, %rd144;
	ld.volatile.global.f64 	%fd2837, [%rd145];
	add.f64 	%fd2838, %fd2836, %fd2837;
	add.s32 	%r91, %r23, %r83;
	mul.wide.s32 	%rd146, %r91, 8;
	add.s64 	%rd147, %rd2, %rd146;
	ld.volatile.global.f64 	%fd2839, [%rd147];
	add.f64 	%fd2840, %fd2838, %fd2839;
	add.s32 	%r92, %r91, %r3;
	mul.wide.s32 	%rd148, %r92, 8;
	add.s64 	%rd149, %rd2, %rd148;
	ld.volatile.global.f64 	%fd2841, [%rd149];
	add.f64 	%fd2842, %fd2840, %fd2841;
	add.s32 	%r93, %r15, %r91;
	mul.wide.s32 	%rd150, %r93, 8;
	add.s64 	%rd151, %rd2, %rd150;
	ld.volatile.global.f64 	%fd2843, [%rd151];
	add.f64 	%fd2844, %fd2842, %fd2843;
	add.s32 	%r94, %r93, %r3;
	mul.wide.s32 	%rd152, %r94, 8;
	add.s64 	%rd153, %rd2, %rd152;
	ld.volatile.global.f64 	%fd2845, [%rd153];
	add.f64 	%fd2846, %fd2844, %fd2845;
	add.s32 	%r95, %r18, %r91;
	mul.wide.s32 	%rd154, %r95, 8;
	add.s64 	%rd155, %rd2, %rd154;
	ld.volatile.global.f64 	%fd2847, [%rd155];
	add.f64 	%fd2848, %fd2846, %fd2847;
	add.s32 	%r96, %r95, %r3;
	mul.wide.s32 	%rd156, %r96, 8;
	add.s64 	%rd157, %rd2, %rd156;
	ld.volatile.global.f64 	%fd2849, [%rd157];
	add.f64 	%fd2850, %fd2848, %fd2849;
	add.s32 	%r97, %r15, %r95;
	mul.wide.s32 	%rd158, %r97, 8;
	add.s64 	%rd159, %rd2, %rd158;
	ld.volatile.global.f64 	%fd2851, [%rd159];
	add.f64 	%fd2852, %fd2850, %fd2851;
	add.s32 	%r98, %r97, %r3;
	mul.wide.s32 	%rd160, %r98, 8;
	add.s64 	%rd161, %rd2, %rd160;
	ld.volatile.global.f64 	%fd2853, [%rd161];
	add.f64 	%fd2854, %fd2852, %fd2853;
	add.s32 	%r99, %r32, %r83;
	mul.wide.s32 	%rd162, %r99, 8;
	add.s64 	%rd163, %rd2, %rd162;
	ld.volatile.global.f64 	%fd2855, [%rd163];
	add.f64 	%fd2856, %fd2854, %fd2855;
	add.s32 	%r100, %r99, %r3;
	mul.wide.s32 	%rd164, %r100, 8;
	add.s64 	%rd165, %rd2, %rd164;
	ld.volatile.global.f64 	%fd2857, [%rd165];
	add.f64 	%fd2858, %fd2856, %fd2857;
	add.s32 	%r101, %r15, %r99;
	mul.wide.s32 	%rd166, %r101, 8;
	add.s64 	%rd167, %rd2, %rd166;
	ld.volatile.global.f64 	%fd2859, [%rd167];
	add.f64 	%fd2860, %fd2858, %fd2859;
	add.s32 	%r102, %r101, %r3;
	mul.wide.s32 	%rd168, %r102, 8;
	add.s64 	%rd169, %rd2, %rd168;
	ld.volatile.global.f64 	%fd2861, [%rd169];
	add.f64 	%fd2862, %fd2860, %fd2861;
	add.s32 	%r103, %r18, %r99;
	mul.wide.s32 	%rd170, %r103, 8;
	add.s64 	%rd171, %rd2, %rd170;
	ld.volatile.global.f64 	%fd2863, [%rd171];
	add.f64 	%fd2864, %fd2862, %fd2863;
	add.s32 	%r104, %r103, %r3;
	mul.wide.s32 	%rd172, %r104, 8;
	add.s64 	%rd173, %rd2, %rd172;
	ld.volatile.global.f64 	%fd2865, [%rd173];
	add.f64 	%fd2866, %fd2864, %fd2865;
	add.s32 	%r105, %r15, %r103;
	mul.wide.s32 	%rd174, %r105, 8;
	add.s64 	%rd175, %rd2, %rd174;
	ld.volatile.global.f64 	%fd2867, [%rd175];
	add.f64 	%fd2868, %fd2866, %fd2867;
	add.s32 	%r106, %r105, %r3;
	mul.wide.s32 	%rd176, %r106, 8;
	add.s64 	%rd177, %rd2, %rd176;
	ld.volatile.global.f64 	%fd2869, [%rd177];
	add.f64 	%fd2870, %fd2868, %fd2869;
	add.s32 	%r107, %r23, %r99;
	mul.wide.s32 	%rd178, %r107, 8;
	add.s64 	%rd179, %rd2, %rd178;
	ld.volatile.global.f64 	%fd2871, [%rd179];
	add.f64 	%fd2872, %fd2870, %fd2871;
	add.s32 	%r108, %r107, %r3;
	mul.wide.s32 	%rd180, %r108, 8;
	add.s64 	%rd181, %rd2, %rd180;
	ld.volatile.global.f64 	%fd2873, [%rd181];
	add.f64 	%fd2874, %fd2872, %fd2873;
	add.s32 	%r109, %r15, %r107;
	mul.wide.s32 	%rd182, %r109, 8;
	add.s64 	%rd183, %rd2, %rd182;
	ld.volatile.global.f64 	%fd2875, [%rd183];
	add.f64 	%fd2876, %fd2874, %fd2875;
	add.s32 	%r110, %r109, %r3;
	mul.wide.s32 	%rd184, %r110, 8;
	add.s64 	%rd185, %rd2, %rd184;
	ld.volatile.global.f64 	%fd2877, [%rd185];
	add.f64 	%fd2878, %fd2876, %fd2877;
	add.s32 	%r111, %r18, %r107;
	mul.wide.s32 	%rd186, %r111, 8;
	add.s64 	%rd187, %rd2, %rd186;
	ld.volatile.global.f64 	%fd2879, [%rd187];
	add.f64 	%fd2880, %fd2878, %fd2879;
	add.s32 	%r112, %r111, %r3;
	mul.wide.s32 	%rd188, %r112, 8;
	add.s64 	%rd189, %rd2, %rd188;
	ld.volatile.global.f64 	%fd2881, [%rd189];
	add.f64 	%fd2882, %fd2880, %fd2881;
	add.s32 	%r113, %r15, %r111;
	mul.wide.s32 	%rd190, %r113, 8;
	add.s64 	%rd191, %rd2, %rd190;
	ld.volatile.global.f64 	%fd2883, [%rd191];
	add.f64 	%fd2884, %fd2882, %fd2883;
	add.s32 	%r114, %r113, %r3;
	mul.wide.s32 	%rd192, %r114, 8;
	add.s64 	%rd193, %rd2, %rd192;
	ld.volatile.global.f64 	%fd2885, [%rd193];
	add.f64 	%fd2886, %fd2884, %fd2885;
	add.s32 	%r115, %r49, %r83;
	mul.wide.s32 	%rd194, %r115, 8;
	add.s64 	%rd195, %rd2, %rd194;
	ld.volatile.global.f64 	%fd2887, [%rd195];
	add.f64 	%fd2888, %fd2886, %fd2887;
	add.s32 	%r116, %r115, %r3;
	mul.wide.s32 	%rd196, %r116, 8;
	add.s64 	%rd197, %rd2, %rd196;
	ld.volatile.global.f64 	%fd2889, [%rd197];
	add.f64 	%fd2890, %fd2888, %fd2889;
	add.s32 	%r117, %r15, %r115;
	mul.wide.s32 	%rd198, %r117, 8;
	add.s64 	%rd199, %rd2, %rd198;
	ld.volatile.global.f64 	%fd2891, [%rd199];
	add.f64 	%fd2892, %fd2890, %fd2891;
	add.s32 	%r118, %r117, %r3;
	mul.wide.s32 	%rd200, %r118, 8;
	add.s64 	%rd201, %rd2, %rd200;
	ld.volatile.global.f64 	%fd2893, [%rd201];
	add.f64 	%fd2894, %fd2892, %fd2893;
	add.s32 	%r119, %r18, %r115;
	mul.wide.s32 	%rd202, %r119, 8;
	add.s64 	%rd203, %rd2, %rd202;
	ld.volatile.global.f64 	%fd2895, [%rd203];
	add.f64 	%fd2896, %fd2894, %fd2895;
	add.s32 	%r120, %r119, %r3;
	mul.wide.s32 	%rd204, %r120, 8;
	add.s64 	%rd205, %rd2, %rd204;
	ld.volatile.global.f64 	%fd2897, [%rd205];
	add.f64 	%fd2898, %fd2896, %fd2897;
	add.s32 	%r121, %r15, %r119;
	mul.wide.s32 	%rd206, %r121, 8;
	add.s64 	%rd207, %rd2, %rd206;
	ld.volatile.global.f64 	%fd2899, [%rd207];
	add.f64 	%fd2900, %fd2898, %fd2899;
	add.s32 	%r122, %r121, %r3;
	mul.wide.s32 	%rd208, %r122, 8;
	add.s64 	%rd209, %rd2, %rd208;
	ld.volatile.global.f64 	%fd2901, [%rd209];
	add.f64 	%fd2902, %fd2900, %fd2901;
	add.s32 	%r123, %r23, %r115;
	mul.wide.s32 	%rd210, %r123, 8;
	add.s64 	%rd211, %rd2, %rd210;
	ld.volatile.global.f64 	%fd2903, [%rd211];
	add.f64 	%fd2904, %fd2902, %fd2903;
	add.s32 	%r124, %r123, %r3;
	mul.wide.s32 	%rd212, %r124, 8;
	add.s64 	%rd213, %rd2, %rd212;
	ld.volatile.global.f64 	%fd2905, [%rd213];
	add.f64 	%fd2906, %fd2904, %fd2905;
	add.s32 	%r125, %r15, %r123;
	mul.wide.s32 	%rd214, %r125, 8;
	add.s64 	%rd215, %rd2, %rd214;
	ld.volatile.global.f64 	%fd2907, [%rd215];
	add.f64 	%fd2908, %fd2906, %fd2907;
	add.s32 	%r126, %r125, %r3;
	mul.wide.s32 	%rd216, %r126, 8;
	add.s64 	%rd217, %rd2, %rd216;
	ld.volatile.global.f64 	%fd2909, [%rd217];
	add.f64 	%fd2910, %fd2908, %fd2909;
	add.s32 	%r127, %r18, %r123;
	mul.wide.s32 	%rd218, %r127, 8;
	add.s64 	%rd219, %rd2, %rd218;
	ld.volatile.global.f64 	%fd2911, [%rd219];
	add.f64 	%fd2912, %fd2910, %fd2911;
	add.s32 	%r128, %r127, %r3;
	mul.wide.s32 	%rd220, %r128, 8;
	add.s64 	%rd221, %rd2, %rd220;
	ld.volatile.global.f64 	%fd2913, [%rd221];
	add.f64 	%fd2914, %fd2912, %fd2913;
	add.s32 	%r129, %r15, %r127;
	mul.wide.s32 	%rd222, %r129, 8;
	add.s64 	%rd223, %rd2, %rd222;
	ld.volatile.global.f64 	%fd2915, [%rd223];
	add.f64 	%fd2916, %fd2914, %fd2915;
	add.s32 	%r130, %r129, %r3;
	mul.wide.s32 	%rd224, %r130, 8;
	add.s64 	%rd225, %rd2, %rd224;
	ld.volatile.global.f64 	%fd2917, [%rd225];
	add.f64 	%fd2918, %fd2916, %fd2917;
	add.s32 	%r131, %r32, %r115;
	mul.wide.s32 	%rd226, %r131, 8;
	add.s64 	%rd227, %rd2, %rd226;
	ld.volatile.global.f64 	%fd2919, [%rd227];
	add.f64 	%fd2920, %fd2918, %fd2919;
	add.s32 	%r132, %r131, %r3;
	mul.wide.s32 	%rd228, %r132, 8;
	add.s64 	%rd229, %rd2, %rd228;
	ld.volatile.global.f64 	%fd2921, [%rd229];
	add.f64 	%fd2922, %fd2920, %fd2921;
	add.s32 	%r133, %r15, %r131;
	mul.wide.s32 	%rd230, %r133, 8;
	add.s64 	%rd231, %rd2, %rd230;
	ld.volatile.global.f64 	%fd2923, [%rd231];
	add.f64 	%fd2924, %fd2922, %fd2923;
	add.s32 	%r134, %r133, %r3;
	mul.wide.s32 	%rd232, %r134, 8;
	add.s64 	%rd233, %rd2, %rd232;
	ld.volatile.global.f64 	%fd2925, [%rd233];
	add.f64 	%fd2926, %fd2924, %fd2925;
	add.s32 	%r135, %r18, %r131;
	mul.wide.s32 	%rd234, %r135, 8;
	add.s64 	%rd235, %rd2, %rd234;
	ld.volatile.global.f64 	%fd2927, [%rd235];
	add.f64 	%fd2928, %fd2926, %fd2927;
	add.s32 	%r136, %r135, %r3;
	mul.wide.s32 	%rd236, %r136, 8;
	add.s64 	%rd237, %rd2, %rd236;
	ld.volatile.global.f64 	%fd2929, [%rd237];
	add.f64 	%fd2930, %fd2928, %fd2929;
	add.s32 	%r137, %r15, %r135;
	mul.wide.s32 	%rd238, %r137, 8;
	add.s64 	%rd239, %rd2, %rd238;
	ld.volatile.global.f64 	%fd2931, [%rd239];
	add.f64 	%fd2932, %fd2930, %fd2931;
	add.s32 	%r138, %r137, %r3;
	mul.wide.s32 	%rd240, %r138, 8;
	add.s64 	%rd241, %rd2, %rd240;
	ld.volatile.global.f64 	%fd2933, [%rd241];
	add.f64 	%fd2934, %fd2932, %fd2933;
	add.s32 	%r139, %r23, %r131;
	mul.wide.s32 	%rd242, %r139, 8;
	add.s64 	%rd243, %rd2, %rd242;
	ld.volatile.global.f64 	%fd2935, [%rd243];
	add.f64 	%fd2936, %fd2934, %fd2935;
	add.s32 	%r140, %r139, %r3;
	mul.wide.s32 	%rd244, %r140, 8;
	add.s64 	%rd245, %rd2, %rd244;
	ld.volatile.global.f64 	%fd2937, [%rd245];
	add.f64 	%fd2938, %fd2936, %fd2937;
	add.s32 	%r141, %r15, %r139;
	mul.wide.s32 	%rd246, %r141, 8;
	add.s64 	%rd247, %rd2, %rd246;
	ld.volatile.global.f64 	%fd2939, [%rd247];
	add.f64 	%fd2940, %fd2938, %fd2939;
	add.s32 	%r142, %r141, %r3;
	mul.wide.s32 	%rd248, %r142, 8;
	add.s64 	%rd249, %rd2, %rd248;
	ld.volatile.global.f64 	%fd2941, [%rd249];
	add.f64 	%fd2942, %fd2940, %fd2941;
	add.s32 	%r143, %r18, %r139;
	mul.wide.s32 	%rd250, %r143, 8;
	add.s64 	%rd251, %rd2, %rd250;
	ld.volatile.global.f64 	%fd2943, [%rd251];
	add.f64 	%fd2944, %fd2942, %fd2943;
	add.s32 	%r144, %r143, %r3;
	mul.wide.s32 	%rd252, %r144, 8;
	add.s64 	%rd253, %rd2, %rd252;
	ld.volatile.global.f64 	%fd2945, [%rd253];
	add.f64 	%fd2946, %fd2944, %fd2945;
	add.s32 	%r145, %r15, %r143;
	mul.wide.s32 	%rd254, %r145, 8;
	add.s64 	%rd255, %rd2, %rd254;
	ld.volatile.global.f64 	%fd2947, [%rd255];
	add.f64 	%fd2948, %fd2946, %fd2947;
	add.s32 	%r146, %r145, %r3;
	mul.wide.s32 	%rd256, %r146, 8;
	add.s64 	%rd257, %rd2, %rd256;
	ld.volatile.global.f64 	%fd2949, [%rd257];
	add.f64 	%fd2959, %fd2948, %fd2949;
	// begin inline asm
	fma.rn.f64    %fd2955, %fd2955, 0.9999, 0.01;
	// end inline asm
	// begin inline asm
	fma.rn.f32    %f5373, %f5373, 0.9999, 0.01;
	// end inline asm
	// begin inline asm
	fma.rn.f32    %f5374, %f5374, 0.9999, 0.01;
	// end inline asm
	// begin inline asm
	fma.rn.f64    %fd2956, %fd2956, 0.9999, 0.01;
	// end inline asm
	// begin inline asm
	fma.rn.f32    %f5373, %f5373, 0.9999, 0.01;
	// end inline asm
	// begin inline asm
	fma.rn.f32    %f5374, %f5374, 0.9999, 0.01;
	// end inline asm
	// begin inline asm
	fma.rn.f64    %fd2955, %fd2955, 0.9999, 0.01;
	// end inline asm
	// begin inline asm
	fma.rn.f32    %f5373, %f5373, 0.9999, 0.01;
	// end inline asm
	// begin inline asm
	fma.rn.f32    %f5374, %f5374, 0.9999, 0.01;
	// end inline asm
	// begin inline asm
	fma.rn.f64    %fd2956, %fd2956, 0.9999, 0.01;
	// end inline asm
	// begin inline asm
	fma.rn.f32    %f5373, %f5373, 0.9999, 0.01;
	// end inline asm
	// begin inline asm
	fma.rn.f32    %f5374, %f5374, 0.9999, 0.01;
	// end inline asm
	// begin inline asm
	fma.rn.f64    %fd2955, %fd2955, 0.9999, 0.01;
	// end inline asm
	// begin inline asm
	fma.rn.f32    %f5373, %f5373, 0.9999, 0.01;
	// end inline asm
	// begin inline asm
	fma.rn.f32    %f5374, %f5374, 0.9999, 0.01;
	// end inline asm
	// begin inline asm
	fma.rn.f64    %fd2956, %fd2956, 0.9999, 0.01;
	// end inline asm
	// begin inline asm
	fma.rn.f32    %f5373, %f5373, 0.9999, 0.01;
	// end inline asm
	// begin inline asm
	fma.rn.f32    %f5374, %f5374, 0.9999, 0.01;
	// end inline asm
	// begin inline asm
	fma.rn.f64    %fd2955, %fd2955, 0.9999, 0.01;
	// end inline asm
	// begin inline asm
	fma.rn.f32    %f5373, %f5373, 0.9999, 0.01;
	// end inline asm
	// begin inline asm
	fma.rn.f32    %f5374, %f5374, 0.9999, 0.01;
	// end inline asm
	// begin inline asm
	fma.rn.f64    %fd2956, %fd2956, 0.9999, 0.01;
	// end inline asm
	// begin inline asm
	fma.rn.f32    %f5373, %f5373, 0.9999, 0.01;
	// end inline asm
	// begin inline asm
	fma.rn.f32    %f5374, %f5374, 0.9999, 0.01;
	// end inline asm
	// begin inline asm
	fma.rn.f64    %fd2955, %fd2955, 0.9999, 0.01;
	// end inline asm
	// begin inline asm
	fma.rn.f32    %f5373, %f5373, 0.9999, 0.01;
	// end inline asm
	// begin inline asm
	fma.rn.f32    %f5374, %f5374, 0.9999, 0.01;
	// end inline asm
	// begin inline asm
	fma.rn.f64    %fd2956, %fd2956, 0.9999, 0.01;
	// end inline asm
	// begin inline asm
	fma.rn.f32    %f5373, %f5373, 0.9999, 0.01;
	// end inline asm
	// begin inline asm
	fma.rn.f32    %f5374, %f5374, 0.9999, 0.01;
	// end inline asm
	// begin inline asm
	fma.rn.f64    %fd2955, %fd2955, 0.9999, 0.01;
	// end inline asm
	// begin inline asm
	fma.rn.f32    %f5373, %f5373, 0.9999, 0.01;
	// end inline asm
	// begin inline asm
	fma.rn.f32    %f5374, %f5374, 0.9999, 0.01;
	// end inline asm
	// begin inline asm
	fma.rn.f64    %fd2956, %fd2956, 0.9999, 0.01;
	// end inline asm
	// begin inline asm
	fma.rn.f32    %f5373, %f5373, 0.9999, 0.01;
	// end inline asm
	// begin inline asm
	fma.rn.f32    %f5374, %f5374, 0.9999, 0.01;
	// end inline asm
	// begin inline asm
	fma.rn.f64    %fd2955, %fd2955, 0.9999, 0.01;
	// end inline asm
	// begin inline asm
	fma.rn.f32    %f5373, %f5373, 0.9999, 0.01;
	// end inline asm
	// begin inline asm
	fma.rn.f32    %f5374, %f5374, 0.9999, 0.01;
	// end inline asm
	// begin inline asm
	fma.rn.f64    %fd2956, %fd2956, 0.9999, 0.01;
	// end inline asm
	// begin inline asm
	fma.rn.f32    %f5373, %f5373, 0.9999, 0.01;
	// end inline asm
	// begin inline asm
	fma.rn.f32    %f5374, %f5374, 0.9999, 0.01;
	// end inline asm
	// begin inline asm
	fma.rn.f64    %fd2955, %fd2955, 0.9999, 0.01;
	// end inline asm
	// begin inline asm
	fma.rn.f32    %f5373, %f5373, 0.9999, 0.01;
	// end inline asm
	// begin inline asm
	fma.rn.f32    %f5374, %f5374, 0.9999, 0.01;
	// end inline asm
	// begin inline asm
	fma.rn.f64    %fd2956, %fd2956, 0.9999, 0.01;
	// end inline asm
	// begin inline asm
	fma.rn.f32    %f5373, %f5373, 0.9999, 0.01;
	// end inline asm
	// begin inline asm
	fma.rn.f32    %f5374, %f5374, 0.9999, 0.01;
	// end inline asm
	// begin inline asm
	fma.rn.f64    %fd2955, %fd2955, 0.9999, 0.01;
	// end inline asm
	// begin inline asm
	fma.rn.f32    %f5373, %f5373, 0.9999, 0.01;
	// end inline asm
	// begin inline asm
	fma.rn.f32    %f5374, %f5374, 0.9999, 0.01;
	// end inline asm
	// begin inline asm
	fma.rn.f64    %fd2956, %fd2956, 0.9999, 0.01;
	// end inline asm
	// begin inline asm
	fma.rn.f32    %f5373, %f5373, 0.9999, 0.01;
	// end inline asm
	// begin inline asm
	fma.rn.f32    %f5374, %f5374, 0.9999, 0.01;
	// end inline asm
	// begin inline asm
	fma.rn.f64    %fd2955, %fd2955, 0.9999, 0.01;
	// end inline asm
	// begin inline asm
	fma.rn.f32    %f5373, %f5373, 0.9999, 0.01;
	// end inline asm
	// begin inline asm
	fma.rn.f32    %f5374, %f5374, 0.9999, 0.01;
	// end inline asm
	// begin inline asm
	fma.rn.f64    %fd2956, %fd2956, 0.9999, 0.01;
	// end inline asm
	// begin inline asm
	fma.rn.f32    %f5373, %f5373, 0.9999, 0.01;
	// end inline asm
	// begin inline asm
	fma.rn.f32    %f5374, %f5374, 0.9999, 0.01;
	// end inline asm
	// begin inline asm
	fma.rn.f64    %fd2955, %fd2955, 0.9999, 0.01;
	// end inline asm
	// begin inline asm
	fma.rn.f32    %f5373, %f5373, 0.9999, 0.01;
	// end inline asm
	// begin inline asm
	fma.rn.f32    %f5374, %f5374, 0.9999, 0.01;
	// end inline asm
	// begin inline asm
	fma.rn.f64    %fd2956, %fd2956, 0.9999, 0.01;
	// end inline asm
	// begin inline asm
	fma.rn.f32    %f5373, %f5373, 0.9999, 0.01;
	// end inline asm
	// begin inline asm
	fma.rn.f32    %f5374, %f5374, 0.9999, 0.01;
	// end inline asm
	// begin inline asm
	fma.rn.f64    %fd2955, %fd2955, 0.9999, 0.01;
	// end inline asm
	// begin inline asm
	fma.rn.f32    %f5373, %f5373, 0.9999, 0.01;
	// end inline asm
	// begin inline asm
	fma.rn.f32    %f5374, %f5374, 0.9999, 0.01;
	// end inline asm
	// begin inline asm
	fma.rn.f64    %fd2956, %fd2956, 0.9999, 0.01;
	// end inline asm
	// begin inline asm
	fma.rn.f32    %f5373, %f5373, 0.9999, 0.01;
	// end inline asm
	// begin inline asm
	fma.rn.f32    %f5374, %f5374, 0.9999, 0.01;
	// end inline asm
	// begin inline asm
	fma.rn.f64    %fd2955, %fd2955, 0.9999, 0.01;
	// end inline asm
	// begin inline asm
	fma.rn.f32    %f5373, %f5373, 0.9999, 0.01;
	// end inline asm
	// begin inline asm
	fma.rn.f32    %f5374, %f5374, 0.9999, 0.01;
	// end inline asm
	// begin inline asm
	fma.rn.f64    %fd2956, %fd2956, 0.9999, 0.01;
	// end inline asm
	// begin inline asm
	fma.rn.f32    %f5373, %f5373, 0.9999, 0.01;
	// end inline asm
	// begin inline asm
	fma.rn.f32    %f5374, %f5374, 0.9999, 0.01;
	// end inline asm
	// begin inline asm
	fma.rn.f64    %fd2955, %fd2955, 0.9999, 0.01;
	// end inline asm
	// begin inline asm
	fma.rn.f32    %f5373, %f5373, 0.9999, 0.01;
	// end inline asm
	// begin inline asm
	fma.rn.f32    %f5374, %f5374, 0.9999, 0.01;
	// end inline asm
	// begin inline asm
	fma.rn.f64    %fd2956, %fd2956, 0.9999, 0.01;
	// end inline asm
	// begin inline asm
	fma.rn.f32    %f5373, %f5373, 0.9999, 0.01;
	// end inline asm
	// begin inline asm
	fma.rn.f32    %f5374, %f5374, 0.9999, 0.01;
	// end inline asm
	// begin inline asm
	fma.rn.f64    %fd2955, %fd2955, 0.9999, 0.01;
	// end inline asm
	// begin inline asm
	fma.rn.f32    %f5373, %f5373, 0.9999, 0.01;
	// end inline asm
	// begin inline asm
	fma.rn.f32    %f5374, %f5374, 0.9999, 0.01;
	// end inline asm
	// begin inline asm
	fma.rn.f64    %fd2956, %fd2956, 0.9999, 0.01;
	// end inline asm
	// begin inline asm
	fma.rn.f32    %f5373, %f5373, 0.9999, 0.01;
	// end inline asm
	// begin inline asm
	fma.rn.f32    %f5374, %f5374, 0.9999, 0.01;
	// end inline asm
	// begin inline asm
	fma.rn.f64    %fd2955, %fd2955, 0.9999, 0.01;
	// end inline asm
	// begin inline asm
	fma.rn.f32    %f5373, %f5373, 0.9999, 0.01;
	// end inline asm
	// begin inline asm
	fma.rn.f32    %f5374, %f5374, 0.9999, 0.01;
	// end inline asm
	// begin inline asm
	fma.rn.f64    %fd2956, %fd2956, 0.9999, 0.01;
	// end inline asm
	// begin inline asm
	fma.rn.f32    %f5373, %f5373, 0.9999, 0.01;
	// end inline asm
	// begin inline asm
	fma.rn.f32    %f5374, %f5374, 0.9999, 0.01;
	// end inline asm
	// begin inline asm
	fma.rn.f64    %fd2955, %fd2955, 0.9999, 0.01;
	// end inline asm
	// begin inline asm
	fma.rn.f32    %f5373, %f5373, 0.9999, 0.01;
	// end inline asm
	// begin inline asm
	fma.rn.f32    %f5374, %f5374, 0.9999, 0.01;
	// end inline asm
	// begin inline asm
	fma.rn.f64    %fd2956, %fd2956, 0.9999, 0.01;
	// end inline asm
	// begin inline asm
	fma.rn.f32    %f5373, %f5373, 0.9999, 0.01;
	// end inline asm
	// begin inline asm
	fma.rn.f32    %f5374, %f5374, 0.9999, 0.01;
	// end inline asm
	// begin inline asm
	fma.rn.f64    %fd2955, %fd2955, 0.9999, 0.01;
	// end inline asm
	// begin inline asm
	fma.rn.f32    %f5373, %f5373, 0.9999, 0.01;
	// end inline asm
	// begin inline asm
	fma.rn.f32    %f5374, %f5374, 0.9999, 0.01;
	// end inline asm
	// begin inline asm
	fma.rn.f64    %fd2956, %fd2956, 0.9999, 0.01;
	// end inline asm
	// begin inline asm
	fma.rn.f32    %f5373, %f5373, 0.9999, 0.01;
	// end inline asm
	// begin inline asm
	fma.rn.f32    %f5374, %f5374, 0.9999, 0.01;
	// end inline asm
	// begin inline asm
	fma.rn.f64    %fd2955, %fd2955, 0.9999, 0.01;
	// end inline asm
	// begin inline asm
	fma.rn.f32    %f5373, %f5373, 0.9999, 0.01;
	// end inline asm
	// begin inline asm
	fma.rn.f32    %f5374, %f5374, 0.9999, 0.01;
	// end inline asm
	// begin inline asm
	fma.rn.f64    %fd2956, %fd2956, 0.9999, 0.01;
	// end inline asm
	// begin inline asm
	fma.rn.f32    %f5373, %f5373, 0.9999, 0.01;
	// end inline asm
	// begin inline asm
	fma.rn.f32    %f5374, %f5374, 0.9999, 0.01;
	// end inline asm
	// begin inline asm
	fma.rn.f64    %fd2955, %fd2955, 0.9999, 0.01;
	// end inline asm
	// begin inline asm
	fma.rn.f32    %f5373, %f5373, 0.9999, 0.01;
	// end inline asm
	// begin inline asm
	fma.rn.f32    %f5374, %f5374, 0.9999, 0.01;
	// end inline asm
	// begin inline asm
	fma.rn.f64    %fd2956, %fd2956, 0.9999, 0.01;
	// end inline asm
	// begin inline asm
	fma.rn.f32    %f5373, %f5373, 0.9999, 0.01;
	// end inline asm
	// begin inline asm
	fma.rn.f32    %f5374, %f5374, 0.9999, 0.01;
	// end inline asm
	// begin inline asm
	fma.rn.f64    %fd2955, %fd2955, 0.9999, 0.01;
	// end inline asm
	// begin inline asm
	fma.rn.f32    %f5373, %f5373, 0.9999, 0.01;
	// end inline asm
	// begin inline asm
	fma.rn.f32    %f5374, %f5374, 0.9999, 0.01;
	// end inline asm
	// begin inline asm
	fma.rn.f64    %fd2956, %fd2956, 0.9999, 0.01;
	// end inline asm
	// begin inline asm
	fma.rn.f32    %f5373, %f5373, 0.9999, 0.01;
	// end inline asm
	// begin inline asm
	fma.rn.f32    %f5374, %f5374, 0.9999, 0.01;
	// end inline asm
	// begin inline asm
	fma.rn.f64    %fd2955, %fd2955, 0.9999, 0.01;
	// end inline asm
	// begin inline asm
	fma.rn.f32    %f5373, %f5373, 0.9999, 0.01;
	// end inline asm
	// begin inline asm
	fma.rn.f32    %f5374, %f5374, 0.9999, 0.01;
	// end inline asm
	// begin inline asm
	fma.rn.f64    %fd2956, %fd2956, 0.9999, 0.01;
	// end inline asm
	// begin inline asm
	fma.rn.f32    %f5373, %f5373, 0.9999, 0.01;
	// end inline asm
	// begin inline asm
	fma.rn.f32    %f5374, %f5374, 0.9999, 0.01;
	// end inline asm
	// begin inline asm
	fma.rn.f64    %fd2955, %fd2955, 0.9999, 0.01;
	// end inline asm
	// begin inline asm
	fma.rn.f32    %f5373, %f5373, 0.9999, 0.01;
	// end inline asm
	// begin inline asm
	fma.rn.f32    %f5374, %f5374, 0.9999, 0.01;
	// end inline asm
	// begin inline asm
	fma.rn.f64    %fd2956, %fd2956, 0.9999, 0.01;
	// end inline asm
	// begin inline asm
	fma.rn.f32    %f5373, %f5373, 0.9999, 0.01;
	// end inline asm
	// begin inline asm
	fma.rn.f32    %f5374, %f5374, 0.9999, 0.01;
	// end inline asm
	// begin inline asm
	fma.rn.f64    %fd2955, %fd2955, 0.9999, 0.01;
	// end inline asm
	// begin inline asm
	fma.rn.f32    %f5373, %f5373, 0.9999, 0.01;
	// end inline asm
	// begin inline asm
	fma.rn.f32    %f5374, %f5374, 0.9999, 0.01;
	// end inline asm
	// begin inline asm
	fma.rn.f64    %fd2956, %fd2956, 0.9999, 0.01;
	// end inline asm
	// begin inline asm
	fma.rn.f32    %f5373, %f5373, 0.9999, 0.01;
	// end inline asm
	// begin inline asm
	fma.rn.f32    %f5374, %f5374, 0.9999, 0.01;
	// end inline asm
	// begin inline asm
	fma.rn.f64    %fd2955, %fd2955, 0.9999, 0.01;
	// end inline asm
	// begin inline asm
	fma.rn.f32    %f5373, %f5373, 0.9999, 0.01;
	// end inline asm
	// begin inline asm
	fma.rn.f32    %f5374, %f5374, 0.9999, 0.01;
	// end inline asm
	// begin inline asm
	fma.rn.f64    %fd2956, %fd2956, 0.9999, 0.01;
	// end inline asm
	// begin inline asm
	fma.rn.f32    %f5373, %f5373, 0.9999, 0.01;
	// end inline asm
	// begin inline asm
	fma.rn.f32    %f5374, %f5374, 0.9999, 0.01;
	// end inline asm
	// begin inline asm
	fma.rn.f64    %fd2955, %fd2955, 0.9999, 0.01;
	// end inline asm
	// begin inline asm
	fma.rn.f32    %f5373, %f5373, 0.9999, 0.01;
	// end inline asm
	// begin inline asm
	fma.rn.f32    %f5374, %f5374, 0.9999, 0.01;
	// end inline asm
	// begin inline asm
	fma.rn.f64    %fd2956, %fd2956, 0.9999, 0.01;
	// end inline asm
	// begin inline asm
	fma.rn.f32    %f5373, %f5373, 0.9999, 0.01;
	// end inline asm
	// begin inline asm
	fma.rn.f32    %f5374, %f5374, 0.9999, 0.01;
	// end inline asm
	// begin inline asm
	fma.rn.f64    %fd2955, %fd2955, 0.9999, 0.01;
	// end inline asm
	// begin inline asm
	fma.rn.f32    %f5373, %f5373, 0.9999, 0.01;
	// end inline asm
	// begin inline asm
	fma.rn.f32    %f5374, %f5374, 0.9999, 0.01;
	// end inline asm
	// begin inline asm
	fma.rn.f64    %fd2956, %fd2956, 0.9999, 0.01;
	// end inline asm
	// begin inline asm
	fma.rn.f32    %f5373, %f5373, 0.9999, 0.01;
	// end inline asm
	// begin inline asm
	fma.rn.f32    %f5374, %f5374, 0.9999, 0.01;
	// end inline asm
	// begin inline asm
	fma.rn.f64    %fd2955, %fd2955, 0.9999, 0.01;
	// end inline asm
	// begin inline asm
	fma.rn.f32    %f5373, %f5373, 0.9999, 0.01;
	// end inline asm
	// begin inline asm
	fma.rn.f32    %f5374, %f5374, 0.9999, 0.01;
	// end inline asm
	// begin inline asm
	fma.rn.f64    %fd2956, %fd2956, 0.9999, 0.01;
	// end inline asm
	// begin inline asm
	fma.rn.f32    %f5373, %f5373, 0.9999, 0.01;
	// end inline asm
	// begin inline asm
	fma.rn.f32    %f5374, %f5374, 0.9999, 0.01;
	// end inline asm
	// begin inline asm
	fma.rn.f64    %fd2955, %fd2955, 0.9999, 0.01;
	// end inline asm
	// begin inline asm
	fma.rn.f32    %f5373, %f5373, 0.9999, 0.01;
	// end inline asm
	// begin inline asm
	fma.rn.f32    %f5374, %f5374, 0.9999, 0.01;
	// end inline asm
	// begin inline asm
	fma.rn.f64    %fd2956, %fd2956, 0.9999, 0.01;
	// end inline asm
	// begin inline asm
	fma.rn.f32    %f5373, %f5373, 0.9999, 0.01;
	// end inline asm
	// begin inline asm
	fma.rn.f32    %f5374, %f5374, 0.9999, 0.01;
	// end inline asm
	// begin inline asm
	fma.rn.f64    %fd2955, %fd2955, 0.9999, 0.01;
	// end inline asm
	// begin inline asm
	fma.rn.f32    %f5373, %f5373, 0.9999, 0.01;
	// end inline asm
	// begin inline asm
	fma.rn.f32    %f5374, %f5374, 0.9999, 0.01;
	// end inline asm
	// begin inline asm
	fma.rn.f64    %fd2956, %fd2956, 0.9999, 0.01;
	// end inline asm
	// begin inline asm
	fma.rn.f32    %f5373, %f5373, 0.9999, 0.01;
	// end inline asm
	// begin inline asm
	fma.rn.f32    %f5374, %f5374, 0.9999, 0.01;
	// end inline asm
	// begin inline asm
	fma.rn.f64    %fd2955, %fd2955, 0.9999, 0.01;
	// end inline asm
	// begin inline asm
	fma.rn.f32    %f5373, %f5373, 0.9999, 0.01;
	// end inline asm
	// begin inline asm
	fma.rn.f32    %f5374, %f5374, 0.9999, 0.01;
	// end inline asm
	// begin inline asm
	fma.rn.f64    %fd2956, %fd2956, 0.9999, 0.01;
	// end inline asm
	// begin inline asm
	fma.rn.f32    %f5373, %f5373, 0.9999, 0.01;
	// end inline asm
	// begin inline asm
	fma.rn.f32    %f5374, %f5374, 0.9999, 0.01;
	// end inline asm
	// begin inline asm
	fma.rn.f64    %fd2955, %fd2955, 0.9999, 0.01;
	// end inline asm
	// begin inline asm
	fma.rn.f32    %f5373, %f5373, 0.9999, 0.01;
	// end inline asm
	// begin inline asm
	fma.rn.f32    %f5374, %f5374, 0.9999, 0.01;
	// end inline asm
	// begin inline asm
	fma.rn.f64    %fd2956, %fd2956, 0.9999, 0.01;
	// end inline asm
	// begin inline asm
	fma.rn.f32    %f5373, %f5373, 0.9999, 0.01;
	// end inline asm
	// begin inline asm
	fma.rn.f32    %f5374, %f5374, 0.9999, 0.01;
	// end inline asm
	// begin inline asm
	fma.rn.f64    %fd2955, %fd2955, 0.9999, 0.01;
	// end inline asm
	// begin inline asm
	fma.rn.f32    %f5373, %f5373, 0.9999, 0.01;
	// end inline asm
	// begin inline asm
	fma.rn.f32    %f5374, %f5374, 0.9999, 0.01;
	// end inline asm
	// begin inline asm
	fma.rn.f64    %fd2956, %fd2956, 0.9999, 0.01;
	// end inline asm
	// begin inline asm
	fma.rn.f32    %f5373, %f5373, 0.9999, 0.01;
	// end inline asm
	// begin inline asm
	fma.rn.f32    %f5374, %f5374, 0.9999, 0.01;
	// end inline asm
	// begin inline asm
	fma.rn.f64    %fd2955, %fd2955, 0.9999, 0.01;
	// end inline asm
	// begin inline asm
	fma.rn.f32    %f5373, %f5373, 0.9999, 0.01;
	// end inline asm
	// begin inline asm
	fma.rn.f32    %f5374, %f5374, 0.9999, 0.01;
	// end inline asm
	// begin inline asm
	fma.rn.f64    %fd2956, %fd2956, 0.9999, 0.01;
	// end inline asm
	// begin inline asm
	fma.rn.f32    %f5373, %f5373, 0.9999, 0.01;
	// end inline asm
	// begin inline asm
	fma.rn.f32    %f5374, %f5374, 0.9999, 0.01;
	// end inline asm
	// begin inline asm
	fma.rn.f64    %fd2955, %fd2955, 0.9999, 0.01;
	// end inline asm
	// begin inline asm
	fma.rn.f32    %f5373, %f5373, 0.9999, 0.01;
	// end inline asm
	// begin inline asm
	fma.rn.f32    %f5374, %f5374, 0.9999, 0.01;
	// end inline asm
	// begin inline asm
	fma.rn.f64    %fd2956, %fd2956, 0.9999, 0.01;
	// end inline asm
	// begin inline asm
	fma.rn.f32    %f5373, %f5373, 0.9999, 0.01;
	// end inline asm
	// begin inline asm
	fma.rn.f32    %f5374, %f5374, 0.9999, 0.01;
	// end inline asm
	// begin inline asm
	fma.rn.f64    %fd2955, %fd2955, 0.9999, 0.01;
	// end inline asm
	// begin inline asm
	fma.rn.f32    %f5373, %f5373, 0.9999, 0.01;
	// end inline asm
	// begin inline asm
	fma.rn.f32    %f5374, %f5374, 0.9999, 0.01;
	// end inline asm
	// begin inline asm
	fma.rn.f64    %fd2956, %fd2956, 0.9999, 0.01;
	// end inline asm
	// begin inline asm
	fma.rn.f32    %f5373, %f5373, 0.9999, 0.01;
	// end inline asm
	// begin inline asm
	fma.rn.f32    %f5374, %f5374, 0.9999, 0.01;
	// end inline asm
	// begin inline asm
	fma.rn.f64    %fd2955, %fd2955, 0.9999, 0.01;
	// end inline asm
	// begin inline asm
	fma.rn.f32    %f5373, %f5373, 0.9999, 0.01;
	// end inline asm
	// begin inline asm
	fma.rn.f32    %f5374, %f5374, 0.9999, 0.01;
	// end inline asm
	// begin inline asm
	fma.rn.f64    %fd2956, %fd2956, 0.9999, 0.01;
	// end inline asm
	// begin inline asm
	fma.rn.f32    %f5373, %f5373, 0.9999, 0.01;
	// end inline asm
	// begin inline asm
	fma.rn.f32    %f5374, %f5374, 0.9999, 0.01;
	// end inline asm
	// begin inline asm
	fma.rn.f64    %fd2955, %fd2955, 0.9999, 0.01;
	// end inline asm
	// begin inline asm
	fma.rn.f32    %f5373, %f5373, 0.9999, 0.01;
	// end inline asm
	// begin inline asm
	fma.rn.f32    %f5374, %f5374, 0.9999, 0.01;
	// end inline asm
	// begin inline asm
	fma.rn.f64    %fd2956, %fd2956, 0.9999, 0.01;
	// end inline asm
	// begin inline asm
	fma.rn.f32    %f5373, %f5373, 0.9999, 0.01;
	// end inline asm
	// begin inline asm
	fma.rn.f32    %f5374, %f5374, 0.9999, 0.01;
	// end inline asm
	// begin inline asm
	fma.rn.f64    %fd2955, %fd2955, 0.9999, 0.01;
	// end inline asm
	// begin inline asm
	fma.rn.f32    %f5373, %f5373, 0.9999, 0.01;
	// end inline asm
	// begin inline asm
	fma.rn.f32    %f5374, %f5374, 0.9999, 0.01;
	// end inline asm
	// begin inline asm
	fma.rn.f64    %fd2956, %fd2956, 0.9999, 0.01;
	// end inline asm
	// begin inline asm
	fma.rn.f32    %f5373, %f5373, 0.9999, 0.01;
	// end inline asm
	// begin inline asm
	fma.rn.f32    %f5374, %f5374, 0.9999, 0.01;
	// end inline asm
	// begin inline asm
	fma.rn.f64    %fd2955, %fd2955, 0.9999, 0.01;
	// end inline asm
	// begin inline asm
	fma.rn.f32    %f5373, %f5373, 0.9999, 0.01;
	// end inline asm
	// begin inline asm
	fma.rn.f32    %f5374, %f5374, 0.9999, 0.01;
	// end inline asm
	// begin inline asm
	fma.rn.f64    %fd2956, %fd2956, 0.9999, 0.01;
	// end inline asm
	// begin inline asm
	fma.rn.f32    %f5373, %f5373, 0.9999, 0.01;
	// end inline asm
	// begin inline asm
	fma.rn.f32    %f5374, %f5374, 0.9999, 0.01;
	// end inline asm
	// begin inline asm
	fma.rn.f64    %fd2955, %fd2955, 0.9999, 0.01;
	// end inline asm
	// begin inline asm
	fma.rn.f32    %f5373, %f5373, 0.9999, 0.01;
	// end inline asm
	// begin inline asm
	fma.rn.f32    %f5374, %f5374, 0.9999, 0.01;
	// end inline asm
	// begin inline asm
	fma.rn.f64    %fd2956, %fd2956, 0.9999, 0.01;
	// end inline asm
	// begin inline asm
	fma.rn.f32    %f5373, %f5373, 0.9999, 0.01;
	// end inline asm
	// begin inline asm
	fma.rn.f32    %f5374, %f5374, 0.9999, 0.01;
	// end inline asm
	// begin inline asm
	fma.rn.f64    %fd2955, %fd2955, 0.9999, 0.01;
	// end inline asm
	// begin inline asm
	fma.rn.f32    %f5373, %f5373, 0.9999, 0.01;
	// end inline asm
	// begin inline asm
	fma.rn.f32    %f5374, %f5374, 0.9999, 0.01;
	// end inline asm
	// begin inline asm
	fma.rn.f64    %fd2956, %fd2956, 0.9999, 0.01;
	// end inline asm
	// begin inline asm
	fma.rn.f32    %f5373, %f5373, 0.9999, 0.01;
	// end inline asm
	// begin inline asm
	fma.rn.f32    %f5374, %f5374, 0.9999, 0.01;
	// end inline asm
	// begin inline asm
	fma.rn.f64    %fd2955, %fd2955, 0.9999, 0.01;
	// end inline asm
	// begin inline asm
	fma.rn.f32    %f5373, %f5373, 0.9999, 0.01;
	// end inline asm
	// begin inline asm
	fma.rn.f32    %f5374, %f5374, 0.9999, 0.01;
	// end inline asm
	// begin inline asm
	fma.rn.f64    %fd2956, %fd2956, 0.9999, 0.01;
	// end inline asm
	// begin inline asm
	fma.rn.f32    %f5373, %f5373, 0.9999, 0.01;
	// end inline asm
	// begin inline asm
	fma.rn.f32    %f5374, %f5374, 0.9999, 0.01;
	// end inline asm
	// begin inline asm
	fma.rn.f64    %fd2955, %fd2955, 0.9999, 0.01;
	// end inline asm
	// begin inline asm
	fma.rn.f32    %f5373, %f5373, 0.9999, 0.01;
	// end inline asm
	// begin inline asm
	fma.rn.f32    %f5374, %f5374, 0.9999, 0.01;
	// end inline asm
	// begin inline asm
	fma.rn.f64    %fd2956, %fd2956, 0.9999, 0.01;
	// end inline asm
	// begin inline asm
	fma.rn.f32    %f5373, %f5373, 0.9999, 0.01;
	// end inline asm
	// begin inline asm
	fma.rn.f32    %f5374, %f5374, 0.9999, 0.01;
	// end inline asm
	// begin inline asm
	fma.rn.f64    %fd2955, %fd2955, 0.9999, 0.01;
	// end inline asm
	// begin inline asm
	fma.rn.f32    %f5373, %f5373, 0.9999, 0.01;
	// end inline asm
	// begin inline asm
	fma.rn.f32    %f5374, %f5374, 0.9999, 0.01;
	// end inline asm
	// begin inline asm
	fma.rn.f64    %fd2956, %fd2956, 0.9999, 0.01;
	// end inline asm
	// begin inline asm
	fma.rn.f32    %f5373, %f5373, 0.9999, 0.01;
	// end inline asm
	// begin inline asm
	fma.rn.f32    %f5374, %f5374, 0.9999, 0.01;
	// end inline asm
	// begin inline asm
	fma.rn.f64    %fd2955, %fd2955, 0.9999, 0.01;
	// end inline asm
	// begin inline asm
	fma.rn.f32    %f5373, %f5373, 0.9999, 0.01;
	// end inline asm
	// begin inline asm
	fma.rn.f32    %f5374, %f5374, 0.9999, 0.01;
	// end inline asm
	// begin inline asm
	fma.rn.f64    %fd2956, %fd2956, 0.9999, 0.01;
	// end inline asm
	// begin inline asm
	fma.rn.f32    %f5373, %f5373, 0.9999, 0.01;
	// end inline asm
	// begin inline asm
	fma.rn.f32    %f5374, %f5374, 0.9999, 0.01;
	// end inline asm
	// begin inline asm
	fma.rn.f64    %fd2955, %fd2955, 0.9999, 0.01;
	// end inline asm
	// begin inline asm
	fma.rn.f32    %f5373, %f5373, 0.9999, 0.01;
	// end inline asm
	// begin inline asm
	fma.rn.f32    %f5374, %f5374, 0.9999, 0.01;
	// end inline asm
	// begin inline asm
	fma.rn.f64    %fd2956, %fd2956, 0.9999, 0.01;
	// end inline asm
	// begin inline asm
	fma.rn.f32    %f5373, %f5373, 0.9999, 0.01;
	// end inline asm
	// begin inline asm
	fma.rn.f32    %f5374, %f5374, 0.9999, 0.01;
	// end inline asm
	// begin inline asm
	fma.rn.f64    %fd2955, %fd2955, 0.9999, 0.01;
	// end inline asm
	// begin inline asm
	fma.rn.f32    %f5373, %f5373, 0.9999, 0.01;
	// end inline asm
	// begin inline asm
	fma.rn.f32    %f5374, %f5374, 0.9999, 0.01;
	// end inline asm
	// begin inline asm
	fma.rn.f64    %fd2956, %fd2956, 0.9999, 0.01;
	// end inline asm
	// begin inline asm
	fma.rn.f32    %f5373, %f5373, 0.9999, 0.01;
	// end inline asm
	// begin inline asm
	fma.rn.f32    %f5374, %f5374, 0.9999, 0.01;
	// end inline asm
	// begin inline asm
	fma.rn.f64    %fd2955, %fd2955, 0.9999, 0.01;
	// end inline asm
	// begin inline asm
	fma.rn.f32    %f5373, %f5373, 0.9999, 0.01;
	// end inline asm
	// begin inline asm
	fma.rn.f32    %f5374, %f5374, 0.9999, 0.01;
	// end inline asm
	// begin inline asm
	fma.rn.f64    %fd2956, %fd2956, 0.9999, 0.01;
	// end inline asm
	// begin inline asm
	fma.rn.f32    %f5373, %f5373, 0.9999, 0.01;
	// end inline asm
	// begin inline asm
	fma.rn.f32    %f5374, %f5374, 0.9999, 0.01;
	// end inline asm
	// begin inline asm
	fma.rn.f64    %fd2955, %fd2955, 0.9999, 0.01;
	// end inline asm
	// begin inline asm
	fma.rn.f32    %f5373, %f5373, 0.9999, 0.01;
	// end inline asm
	// begin inline asm
	fma.rn.f32    %f5374, %f5374, 0.9999, 0.01;
	// end inline asm
	// begin inline asm
	fma.rn.f64    %fd2956, %fd2956, 0.9999, 0.01;
	// end inline asm
	// begin inline asm
	fma.rn.f32    %f5373, %f5373, 0.9999, 0.01;
	// end inline asm
	// begin inline asm
	fma.rn.f32    %f5374, %f5374, 0.9999, 0.01;
	// end inline asm
	// begin inline asm
	fma.rn.f64    %fd2955, %fd2955, 0.9999, 0.01;
	// end inline asm
	// begin inline asm
	fma.rn.f32    %f5373, %f5373, 0.9999, 0.01;
	// end inline asm
	// begin inline asm
	fma.rn.f32    %f5374, %f5374, 0.9999, 0.01;
	// end inline asm
	// begin inline asm
	fma.rn.f64    %fd2956, %fd2956, 0.9999, 0.01;
	// end inline asm
	// begin inline asm
	fma.rn.f32    %f5373, %f5373, 0.9999, 0.01;
	// end inline asm
	// begin inline asm
	fma.rn.f32    %f5374, %f5374, 0.9999, 0.01;
	// end inline asm
	// begin inline asm
	fma.rn.f64    %fd2955, %fd2955, 0.9999, 0.01;
	// end inline asm
	// begin inline asm
	fma.rn.f32    %f5373, %f5373, 0.9999, 0.01;
	// end inline asm
	// begin inline asm
	fma.rn.f32    %f5374, %f5374, 0.9999, 0.01;
	// end inline asm
	// begin inline asm
	fma.rn.f64    %fd2956, %fd2956, 0.9999, 0.01;
	// end inline asm
	// begin inline asm
	fma.rn.f32    %f5373, %f5373, 0.9999, 0.01;
	// end inline asm
	// begin inline asm
	fma.rn.f32    %f5374, %f5374, 0.9999, 0.01;
	// end inline asm
	// begin inline asm
	fma.rn.f64    %fd2955, %fd2955, 0.9999, 0.01;
	// end inline asm
	// begin inline asm
	fma.rn.f32    %f5373, %f5373, 0.9999, 0.01;
	// end inline asm
	// begin inline asm
	fma.rn.f32    %f5374, %f5374, 0.9999, 0.01;
	// end inline asm
	// begin inline asm
	fma.rn.f64    %fd2956, %fd2956, 0.9999, 0.01;
	// end inline asm
	// begin inline asm
	fma.rn.f32    %f5373, %f5373, 0.9999, 0.01;
	// end inline asm
	// begin inline asm
	fma.rn.f32    %f5374, %f5374, 0.9999, 0.01;
	// end inline asm
	// begin inline asm
	fma.rn.f64    %fd2955, %fd2955, 0.9999, 0.01;
	// end inline asm
	// begin inline asm
	fma.rn.f32    %f5373, %f5373, 0.9999, 0.01;
	// end inline asm
	// begin inline asm
	fma.rn.f32    %f5374, %f5374, 0.9999, 0.01;
	// end inline asm
	// begin inline asm
	fma.rn.f64    %fd2956, %fd2956, 0.9999, 0.01;
	// end inline asm
	// begin inline asm
	fma.rn.f32    %f5373, %f5373, 0.9999, 0.01;
	// end inline asm
	// begin inline asm
	fma.rn.f32    %f5374, %f5374, 0.9999, 0.01;
	// end inline asm
	// begin inline asm
	fma.rn.f64    %fd2955, %fd2955, 0.9999, 0.01;
	// end inline asm
	// begin inline asm
	fma.rn.f32    %f5373, %f5373, 0.9999, 0.01;
	// end inline asm
	// begin inline asm
	fma.rn.f32    %f5374, %f5374, 0.9999, 0.01;
	// end inline asm
	// begin inline asm
	fma.rn.f64    %fd2956, %fd2956, 0.9999, 0.01;
	// end inline asm
	// begin inline asm
	fma.rn.f32    %f5373, %f5373, 0.9999, 0.01;
	// end inline asm
	// begin inline asm
	fma.rn.f32    %f5374, %f5374, 0.9999, 0.01;
	// end inline asm
	// begin inline asm
	fma.rn.f64    %fd2955, %fd2955, 0.9999, 0.01;
	// end inline asm
	// begin inline asm
	fma.rn.f32    %f5373, %f5373, 0.9999, 0.01;
	// end inline asm
	// begin inline asm
	fma.rn.f32    %f5374, %f5374, 0.9999, 0.01;
	// end inline asm
	// begin inline asm
	fma.rn.f64    %fd2956, %fd2956, 0.9999, 0.01;
	// end inline asm
	// begin inline asm
	fma.rn.f32    %f5373, %f5373, 0.9999, 0.01;
	// end inline asm
	// begin inline asm
	fma.rn.f32    %f5374, %f5374, 0.9999, 0.01;
	// end inline asm
	// begin inline asm
	fma.rn.f64    %fd2955, %fd2955, 0.9999, 0.01;
	// end inline asm
	// begin inline asm
	fma.rn.f32    %f5373, %f5373, 0.9999, 0.01;
	// end inline asm
	// begin inline asm
	fma.rn.f32    %f5374, %f5374, 0.9999, 0.01;
	// end inline asm
	// begin inline asm
	fma.rn.f64    %fd2956, %fd2956, 0.9999, 0.01;
	// end inline asm
	// begin inline asm
	fma.rn.f32    %f5373, %f5373, 0.9999, 0.01;
	// end inline asm
	// begin inline asm
	fma.rn.f32    %f5374, %f5374, 0.9999, 0.01;
	// end inline asm
	// begin inline asm
	fma.rn.f64    %fd2955, %fd2955, 0.9999, 0.01;
	// end inline asm
	// begin inline asm
	fma.rn.f32    %f5373, %f5373, 0.9999, 0.01;
	// end inline asm
	// begin inline asm
	fma.rn.f32    %f5374, %f5374, 0.9999, 0.01;
	// end inline asm
	// begin inline asm
	fma.rn.f64    %fd2956, %fd2956, 0.9999, 0.01;
	// end inline asm
	// begin inline asm
	fma.rn.f32    %f5373, %f5373, 0.9999, 0.01;
	// end inline asm
	// begin inline asm
	fma.rn.f32    %f5374, %f5374, 0.9999, 0.01;
	// end inline asm
	// begin inline asm
	fma.rn.f64    %fd2955, %fd2955, 0.9999, 0.01;
	// end inline asm
	// begin inline asm
	fma.rn.f32    %f5373, %f5373, 0.9999, 0.01;
	// end inline asm
	// begin inline asm
	fma.rn.f32    %f5374, %f5374, 0.9999, 0.01;
	// end inline asm
	// begin inline asm
	fma.rn.f64    %fd2956, %fd2956, 0.9999, 0.01;
	// end inline asm
	// begin inline asm
	fma.rn.f32    %f5373, %f5373, 0.9999, 0.01;
	// end inline asm
	// begin inline asm
	fma.rn.f32    %f5374, %f5374, 0.9999, 0.01;
	// end inline asm
	// begin inline asm
	fma.rn.f64    %fd2955, %fd2955, 0.9999, 0.01;
	// end inline asm
	// begin inline asm
	fma.rn.f32    %f5373, %f5373, 0.9999, 0.01;
	// end inline asm
	// begin inline asm
	fma.rn.f32    %f5374, %f5374, 0.9999, 0.01;
	// end inline asm
	// begin inline asm
	fma.rn.f64    %fd2956, %fd2956, 0.9999, 0.01;
	// end inline asm
	// begin inline asm
	fma.rn.f32    %f5373, %f5373, 0.9999, 0.01;
	// end inline asm
	// begin inline asm
	fma.rn.f32    %f5374, %f5374, 0.9999, 0.01;
	// end inline asm
	// begin inline asm
	fma.rn.f64    %fd2955, %fd2955, 0.9999, 0.01;
	// end inline asm
	// begin inline asm
	fma.rn.f32    %f5373, %f5373, 0.9999, 0.01;
	// end inline asm
	// begin inline asm
	fma.rn.f32    %f5374, %f5374, 0.9999, 0.01;
	// end inline asm
	// begin inline asm
	fma.rn.f64    %fd2956, %fd2956, 0.9999, 0.01;
	// end inline asm
	// begin inline asm
	fma.rn.f32    %f5373, %f5373, 0.9999, 0.01;
	// end inline asm
	// begin inline asm
	fma.rn.f32    %f5374, %f5374, 0.9999, 0.01;
	// end inline asm
	// begin inline asm
	fma.rn.f64    %fd2955, %fd2955, 0.9999, 0.01;
	// end inline asm
	// begin inline asm
	fma.rn.f32    %f5373, %f5373, 0.9999, 0.01;
	// end inline asm
	// begin inline asm
	fma.rn.f32    %f5374, %f5374, 0.9999, 0.01;
	// end inline asm
	// begin inline asm
	fma.rn.f64    %fd2956, %fd2956, 0.9999, 0.01;
	// end inline asm
	// begin inline asm
	fma.rn.f32    %f5373, %f5373, 0.9999, 0.01;
	// end inline asm
	// begin inline asm
	fma.rn.f32    %f5374, %f5374, 0.9999, 0.01;
	// end inline asm
	// begin inline asm
	fma.rn.f64    %fd2955, %fd2955, 0.9999, 0.01;
	// end inline asm
	// begin inline asm
	fma.rn.f32    %f5373, %f5373, 0.9999, 0.01;
	// end inline asm
	// begin inline asm
	fma.rn.f32    %f5374, %f5374, 0.9999, 0.01;
	// end inline asm
	// begin inline asm
	fma.rn.f64    %fd2956, %fd2956, 0.9999, 0.01;
	// end inline asm
	// begin inline asm
	fma.rn.f32    %f5373, %f5373, 0.9999, 0.01;
	// end inline asm
	// begin inline asm
	fma.rn.f32    %f5374, %f5374, 0.9999, 0.01;
	// end inline asm
	// begin inline asm
	fma.rn.f64    %fd2955, %fd2955, 0.9999, 0.01;
	// end inline asm
	// begin inline asm
	fma.rn.f32    %f5373, %f5373, 0.9999, 0.01;
	// end inline asm
	// begin inline asm
	fma.rn.f32    %f5374, %f5374, 0.9999, 0.01;
	// end inline asm
	// begin inline asm
	fma.rn.f64    %fd2956, %fd2956, 0.9999, 0.01;
	// end inline asm
	// begin inline asm
	fma.rn.f32    %f5373, %f5373, 0.9999, 0.01;
	// end inline asm
	// begin inline asm
	fma.rn.f32    %f5374, %f5374, 0.9999, 0.01;
	// end inline asm
	// begin inline asm
	fma.rn.f64    %fd2955, %fd2955, 0.9999, 0.01;
	// end inline asm
	// begin inline asm
	fma.rn.f32    %f5373, %f5373, 0.9999, 0.01;
	// end inline asm
	// begin inline asm
	fma.rn.f32    %f5374, %f5374, 0.9999, 0.01;
	// end inline asm
	// begin inline asm
	fma.rn.f64    %fd2956, %fd2956, 0.9999, 0.01;
	// end inline asm
	// begin inline asm
	fma.rn.f32    %f5373, %f5373, 0.9999, 0.01;
	// end inline asm
	// begin inline asm
	fma.rn.f32    %f5374, %f5374, 0.9999, 0.01;
	// end inline asm
	// begin inline asm
	fma.rn.f64    %fd2955, %fd2955, 0.9999, 0.01;
	// end inline asm
	// begin inline asm
	fma.rn.f32    %f5373, %f5373, 0.9999, 0.01;
	// end inline asm
	// begin inline asm
	fma.rn.f32    %f5374, %f5374, 0.9999, 0.01;
	// end inline asm
	// begin inline asm
	fma.rn.f64    %fd2956, %fd2956, 0.9999, 0.01;
	// end inline asm
	// begin inline asm
	fma.rn.f32    %f5373, %f5373, 0.9999, 0.01;
	// end inline asm
	// begin inline asm
	fma.rn.f32    %f5374, %f5374, 0.9999, 0.01;
	// end inline asm
	// begin inline asm
	fma.rn.f64    %fd2955, %fd2955, 0.9999, 0.01;
	// end inline asm
	// begin inline asm
	fma.rn.f32    %f5373, %f5373, 0.9999, 0.01;
	// end inline asm
	// begin inline asm
	fma.rn.f32    %f5374, %f5374, 0.9999, 0.01;
	// end inline asm
	// begin inline asm
	fma.rn.f64    %fd2956, %fd2956, 0.9999, 0.01;
	// end inline asm
	// begin inline asm
	fma.rn.f32    %f5373, %f5373, 0.9999, 0.01;
	// end inline asm
	// begin inline asm
	fma.rn.f32    %f5374, %f5374, 0.9999, 0.01;
	// end inline asm
	// begin inline asm
	fma.rn.f64    %fd2955, %fd2955, 0.9999, 0.01;
	// end inline asm
	// begin inline asm
	fma.rn.f32    %f5373, %f5373, 0.9999, 0.01;
	// end inline asm
	// begin inline asm
	fma.rn.f32    %f5374, %f5374, 0.9999, 0.01;
	// end inline asm
	// begin inline asm
	fma.rn.f64    %fd2956, %fd2956, 0.9999, 0.01;
	// end inline asm
	// begin inline asm
	fma.rn.f32    %f5373, %f5373, 0.9999, 0.01;
	// end inline asm
	// begin inline asm
	fma.rn.f32    %f5374, %f5374, 0.9999, 0.01;
	// end inline asm
	// begin inline asm
	fma.rn.f64    %fd2955, %fd2955, 0.9999, 0.01;
	// end inline asm
	// begin inline asm
	fma.rn.f32    %f5373, %f5373, 0.9999, 0.01;
	// end inline asm
	// begin inline asm
	fma.rn.f32    %f5374, %f5374, 0.9999, 0.01;
	// end inline asm
	// begin inline asm
	fma.rn.f64    %fd2956, %fd2956, 0.9999, 0.01;
	// end inline asm
	// begin inline asm
	fma.rn.f32    %f5373, %f5373, 0.9999, 0.01;
	// end inline asm
	// begin inline asm
	fma.rn.f32    %f5374, %f5374, 0.9999, 0.01;
	// end inline asm
	// begin inline asm
	fma.rn.f64    %fd2955, %fd2955, 0.9999, 0.01;
	// end inline asm
	// begin inline asm
	fma.rn.f32    %f5373, %f5373, 0.9999, 0.01;
	// end inline asm
	// begin inline asm
	fma.rn.f32    %f5374, %f5374, 0.9999, 0.01;
	// end inline asm
	// begin inline asm
	fma.rn.f64    %fd2956, %fd2956, 0.9999, 0.01;
	// end inline asm
	// begin inline asm
	fma.rn.f32    %f5373, %f5373, 0.9999, 0.01;
	// end inline asm
	// begin inline asm
	fma.rn.f32    %f5374, %f5374, 0.9999, 0.01;
	// end inline asm
	// begin inline asm
	fma.rn.f64    %fd2955, %fd2955, 0.9999, 0.01;
	// end inline asm
	// begin inline asm
	fma.rn.f32    %f5373, %f5373, 0.9999, 0.01;
	// end inline asm
	// begin inline asm
	fma.rn.f32    %f5374, %f5374, 0.9999, 0.01;
	// end inline asm
	// begin inline asm
	fma.rn.f64    %fd2956, %fd2956, 0.9999, 0.01;
	// end inline asm
	// begin inline asm
	fma.rn.f32    %f5373, %f5373, 0.9999, 0.01;
	// end inline asm
	// begin inline asm
	fma.rn.f32    %f5374, %f5374, 0.9999, 0.01;
	// end inline asm
	// begin inline asm
	fma.rn.f64    %fd2955, %fd2955, 0.9999, 0.01;
	// end inline asm
	// begin inline asm
	fma.rn.f32    %f5373, %f5373, 0.9999, 0.01;
	// end inline asm
	// begin inline asm
	fma.rn.f32    %f5374, %f5374, 0.9999, 0.01;
	// end inline asm
	// begin inline asm
	fma.rn.f64    %fd2956, %fd2956, 0.9999, 0.01;
	// end inline asm
	// begin inline asm
	fma.rn.f32    %f5373, %f5373, 0.9999, 0.01;
	// end inline asm
	// begin inline asm
	fma.rn.f32    %f5374, %f5374, 0.9999, 0.01;
	// end inline asm
	// begin inline asm
	fma.rn.f64    %fd2955, %fd2955, 0.9999, 0.01;
	// end inline asm
	// begin inline asm
	fma.rn.f32    %f5373, %f5373, 0.9999, 0.01;
	// end inline asm
	// begin inline asm
	fma.rn.f32    %f5374, %f5374, 0.9999, 0.01;
	// end inline asm
	// begin inline asm
	fma.rn.f64    %fd2956, %fd2956, 0.9999, 0.01;
	// end inline asm
	// begin inline asm
	fma.rn.f32    %f5373, %f5373, 0.9999, 0.01;
	// end inline asm
	// begin inline asm
	fma.rn.f32    %f5374, %f5374, 0.9999, 0.01;
	// end inline asm
	// begin inline asm
	fma.rn.f64    %fd2955, %fd2955, 0.9999, 0.01;
	// end inline asm
	// begin inline asm
	fma.rn.f32    %f5373, %f5373, 0.9999, 0.01;
	// end inline asm
	// begin inline asm
	fma.rn.f32    %f5374, %f5374, 0.9999, 0.01;
	// end inline asm
	// begin inline asm
	fma.rn.f64    %fd2956, %fd2956, 0.9999, 0.01;
	// end inline asm
	// begin inline asm
	fma.rn.f32    %f5373, %f5373, 0.9999, 0.01;
	// end inline asm
	// begin inline asm
	fma.rn.f32    %f5374, %f5374, 0.9999, 0.01;
	// end inline asm
	// begin inline asm
	fma.rn.f64    %fd2955, %fd2955, 0.9999, 0.01;
	// end inline asm
	// begin inline asm
	fma.rn.f32    %f5373, %f5373, 0.9999, 0.01;
	// end inline asm
	// begin inline asm
	fma.rn.f32    %f5374, %f5374, 0.9999, 0.01;
	// end inline asm
	// begin inline asm
	fma.rn.f64    %fd2956, %fd2956, 0.9999, 0.01;
	// end inline asm
	// begin inline asm
	fma.rn.f32    %f5373, %f5373, 0.9999, 0.01;
	// end inline asm
	// begin inline asm
	fma.rn.f32    %f5374, %f5374, 0.9999, 0.01;
	// end inline asm
	// begin inline asm
	fma.rn.f64    %fd2955, %fd2955, 0.9999, 0.01;
	// end inline asm
	// begin inline asm
	fma.rn.f32    %f5373, %f5373, 0.9999, 0.01;
	// end inline asm
	// begin inline asm
	fma.rn.f32    %f5374, %f5374, 0.9999, 0.01;
	// end inline asm
	// begin inline asm
	fma.rn.f64    %fd2956, %fd2956, 0.9999, 0.01;
	// end inline asm
	// begin inline asm
	fma.rn.f32    %f5373, %f5373, 0.9999, 0.01;
	// end inline asm
	// begin inline asm
	fma.rn.f32    %f5374, %f5374, 0.9999, 0.01;
	// end inline asm
	// begin inline asm
	fma.rn.f64    %fd2955, %fd2955, 0.9999, 0.01;
	// end inline asm
	// begin inline asm
	fma.rn.f32    %f5373, %f5373, 0.9999, 0.01;
	// end inline asm
	// begin inline asm
	fma.rn.f32    %f5374, %f5374, 0.9999, 0.01;
	// end inline asm
	// begin inline asm
	fma.rn.f64    %fd2956, %fd2956, 0.9999, 0.01;
	// end inline asm
	// begin inline asm
	fma.rn.f32    %f5373, %f5373, 0.9999, 0.01;
	// end inline asm
	// begin inline asm
	fma.rn.f32    %f5374, %f5374, 0.9999, 0.01;
	// end inline asm
	// begin inline asm
	fma.rn.f64    %fd2955, %fd2955, 0.9999, 0.01;
	// end inline asm
	// begin inline asm
	fma.rn.f32    %f5373, %f5373, 0.9999, 0.01;
	// end inline asm
	// begin inline asm
	fma.rn.f32    %f5374, %f5374, 0.9999, 0.01;
	// end inline asm
	// begin inline asm
	fma.rn.f64    %fd2956, %fd2956, 0.9999, 0.01;
	// end inline asm
	// begin inline asm
	fma.rn.f32    %f5373, %f5373, 0.9999, 0.01;
	// end inline asm
	// begin inline asm
	fma.rn.f32    %f5374, %f5374, 0.9999, 0.01;
	// end inline asm
	// begin inline asm
	fma.rn.f64    %fd2955, %fd2955, 0.9999, 0.01;
	// end inline asm
	// begin inline asm
	fma.rn.f32    %f5373, %f5373, 0.9999, 0.01;
	// end inline asm
	// begin inline asm
	fma.rn.f32    %f5374, %f5374, 0.9999, 0.01;
	// end inline asm
	// begin inline asm
	fma.rn.f64    %fd2956, %fd2956, 0.9999, 0.01;
	// end inline asm
	// begin inline asm
	fma.rn.f32    %f5373, %f5373, 0.9999, 0.01;
	// end inline asm
	// begin inline asm
	fma.rn.f32    %f5374, %f5374, 0.9999, 0.01;
	// end inline asm
	// begin inline asm
	fma.rn.f64    %fd2955, %fd2955, 0.9999, 0.01;
	// end inline asm
	// begin inline asm
	fma.rn.f32    %f5373, %f5373, 0.9999, 0.01;
	// end inline asm
	// begin inline asm
	fma.rn.f32    %f5374, %f5374, 0.9999, 0.01;
	// end inline asm
	// begin inline asm
	fma.rn.f64    %fd2956, %fd2956, 0.9999, 0.01;
	// end inline asm
	// begin inline asm
	fma.rn.f32    %f5373, %f5373, 0.9999, 0.01;
	// end inline asm
	// begin inline asm
	fma.rn.f32    %f5374, %f5374, 0.9999, 0.01;
	// end inline asm
	// begin inline asm
	fma.rn.f64    %fd2955, %fd2955, 0.9999, 0.01;
	// end inline asm
	// begin inline asm
	fma.rn.f32    %f5373, %f5373, 0.9999, 0.01;
	// end inline asm
	// begin inline asm
	fma.rn.f32    %f5374, %f5374, 0.9999, 0.01;
	// end inline asm
	// begin inline asm
	fma.rn.f64    %fd2956, %fd2956, 0.9999, 0.01;
	// end inline asm
	// begin inline asm
	fma.rn.f32    %f5373, %f5373, 0.9999, 0.01;
	// end inline asm
	// begin inline asm
	fma.rn.f32    %f5374, %f5374, 0.9999, 0.01;
	// end inline asm
	// begin inline asm
	fma.rn.f64    %fd2955, %fd2955, 0.9999, 0.01;
	// end inline asm
	// begin inline asm
	fma.rn.f32    %f5373, %f5373, 0.9999, 0.01;
	// end inline asm
	// begin inline asm
	fma.rn.f32    %f5374, %f5374, 0.9999, 0.01;
	// end inline asm
	// begin inline asm
	fma.rn.f64    %fd2956, %fd2956, 0.9999, 0.01;
	// end inline asm
	// begin inline asm
	fma.rn.f32    %f5373, %f5373, 0.9999, 0.01;
	// end inline asm
	// begin inline asm
	fma.rn.f32    %f5374, %f5374, 0.9999, 0.01;
	// end inline asm
	// begin inline asm
	fma.rn.f64    %fd2955, %fd2955, 0.9999, 0.01;
	// end inline asm
	// begin inline asm
	fma.rn.f32    %f5373, %f5373, 0.9999, 0.01;
	// end inline asm
	// begin inline asm
	fma.rn.f32    %f5374, %f5374, 0.9999, 0.01;
	// end inline asm
	// begin inline asm
	fma.rn.f64    %fd2956, %fd2956, 0.9999, 0.01;
	// end inline asm
	// begin inline asm
	fma.rn.f32    %f5373, %f5373, 0.9999, 0.01;
	// end inline asm
	// begin inline asm
	fma.rn.f32    %f5374, %f5374, 0.9999, 0.01;
	// end inline asm
	// begin inline asm
	fma.rn.f64    %fd2955, %fd2955, 0.9999, 0.01;
	// end inline asm
	// begin inline asm
	fma.rn.f32    %f5373, %f5373, 0.9999, 0.01;
	// end inline asm
	// begin inline asm
	fma.rn.f32    %f5374, %f5374, 0.9999, 0.01;
	// end inline asm
	// begin inline asm
	fma.rn.f64    %fd2956, %fd2956, 0.9999, 0.01;
	// end inline asm
	// begin inline asm
	fma.rn.f32    %f5373, %f5373, 0.9999, 0.01;
	// end inline asm
	// begin inline asm
	fma.rn.f32    %f5374, %f5374, 0.9999, 0.01;
	// end inline asm
	// begin inline asm
	fma.rn.f64    %fd2955, %fd2955, 0.9999, 0.01;
	// end inline asm
	// begin inline asm
	fma.rn.f32    %f5373, %f5373, 0.9999, 0.01;
	// end inline asm
	// begin inline asm
	fma.rn.f32    %f5374, %f5374, 0.9999, 0.01;
	// end inline asm
	// begin inline asm
	fma.rn.f64    %fd2956, %fd2956, 0.9999, 0.01;
	// end inline asm
	// begin inline asm
	fma.rn.f32    %f5373, %f5373, 0.9999, 0.01;
	// end inline asm
	// begin inline asm
	fma.rn.f32    %f5374, %f5374, 0.9999, 0.01;
	// end inline asm
	// begin inline asm
	fma.rn.f64    %fd2955, %fd2955, 0.9999, 0.01;
	// end inline asm
	// begin inline asm
	fma.rn.f32    %f5373, %f5373, 0.9999, 0.01;
	// end inline asm
	// begin inline asm
	fma.rn.f32    %f5374, %f5374, 0.9999, 0.01;
	// end inline asm
	// begin inline asm
	fma.rn.f64    %fd2956, %fd2956, 0.9999, 0.01;
	// end inline asm
	// begin inline asm
	fma.rn.f32    %f5373, %f5373, 0.9999, 0.01;
	// end inline asm
	// begin inline asm
	fma.rn.f32    %f5374, %f5374, 0.9999, 0.01;
	// end inline asm
	// begin inline asm
	fma.rn.f64    %fd2955, %fd2955, 0.9999, 0.01;
	// end inline asm
	// begin inline asm
	fma.rn.f32    %f5373, %f5373, 0.9999, 0.01;
	// end inline asm
	// begin inline asm
	fma.rn.f32    %f5374, %f5374, 0.9999, 0.01;
	// end inline asm
	// begin inline asm
	fma.rn.f64    %fd2956, %fd2956, 0.9999, 0.01;
	// end inline asm
	// begin inline asm
	fma.rn.f32    %f5373, %f5373, 0.9999, 0.01;
	// end inline asm
	// begin inline asm
	fma.rn.f32    %f5374, %f5374, 0.9999, 0.01;
	// end inline asm
	// begin inline asm
	fma.rn.f64    %fd2955, %fd2955, 0.9999, 0.01;
	// end inline asm
	// begin inline asm
	fma.rn.f32    %f5373, %f5373, 0.9999, 0.01;
	// end inline asm
	// begin inline asm
	fma.rn.f32    %f5374, %f5374, 0.9999, 0.01;
	// end inline asm
	// begin inline asm
	fma.rn.f64    %fd2956, %fd2956, 0.9999, 0.01;
	// end inline asm
	// begin inline asm
	fma.rn.f32    %f5373, %f5373, 0.9999, 0.01;
	// end inline asm
	// begin inline asm
	fma.rn.f32    %f5374, %f5374, 0.9999, 0.01;
	// end inline asm
	// begin inline asm
	fma.rn.f64    %fd2955, %fd2955, 0.9999, 0.01;
	// end inline asm
	// begin inline asm
	fma.rn.f32    %f5373, %f5373, 0.9999, 0.01;
	// end inline asm
	// begin inline asm
	fma.rn.f32    %f5374, %f5374, 0.9999, 0.01;
	// end inline asm
	// begin inline asm
	fma.rn.f64    %fd2956, %fd2956, 0.9999, 0.01;
	// end inline asm
	// begin inline asm
	fma.rn.f32    %f5373, %f5373, 0.9999, 0.01;
	// end inline asm
	// begin inline asm
	fma.rn.f32    %f5374, %f5374, 0.9999, 0.01;
	// end inline asm
	// begin inline asm
	fma.rn.f64    %fd2955, %fd2955, 0.9999, 0.01;
	// end inline asm
	// begin inline asm
	fma.rn.f32    %f5373, %f5373, 0.9999, 0.01;
	// end inline asm
	// begin inline asm
	fma.rn.f32    %f5374, %f5374, 0.9999, 0.01;
	// end inline asm
	// begin inline asm
	fma.rn.f64    %fd2956, %fd2956, 0.9999, 0.01;
	// end inline asm
	// begin inline asm
	fma.rn.f32    %f5373, %f5373, 0.9999, 0.01;
	// end inline asm
	// begin inline asm
	fma.rn.f32    %f5374, %f5374, 0.9999, 0.01;
	// end inline asm
	// begin inline asm
	fma.rn.f64    %fd2955, %fd2955, 0.9999, 0.01;
	// end inline asm
	// begin inline asm
	fma.rn.f32    %f5373, %f5373, 0.9999, 0.01;
	// end inline asm
	// begin inline asm
	fma.rn.f32    %f5374, %f5374, 0.9999, 0.01;
	// end inline asm
	// begin inline asm
	fma.rn.f64    %fd2956, %fd2956, 0.9999, 0.01;
	// end inline asm
	// begin inline asm
	fma.rn.f32    %f5373, %f5373, 0.9999, 0.01;
	// end inline asm
	// begin inline asm
	fma.rn.f32    %f5374, %f5374, 0.9999, 0.01;
	// end inline asm
	// begin inline asm
	fma.rn.f64    %fd2955, %fd2955, 0.9999, 0.01;
	// end inline asm
	// begin inline asm
	fma.rn.f32    %f5373, %f5373, 0.9999, 0.01;
	// end inline asm
	// begin inline asm
	fma.rn.f32    %f5374, %f5374, 0.9999, 0.01;
	// end inline asm
	// begin inline asm
	fma.rn.f64    %fd2956, %fd2956, 0.9999, 0.01;
	// end inline asm
	// begin inline asm
	fma.rn.f32    %f5373, %f5373, 0.9999, 0.01;
	// end inline asm
	// begin inline asm
	fma.rn.f32    %f5374, %f5374, 0.9999, 0.01;
	// end inline asm
	// begin inline asm
	fma.rn.f64    %fd2955, %fd2955, 0.9999, 0.01;
	// end inline asm
	// begin inline asm
	fma.rn.f32    %f5373, %f5373, 0.9999, 0.01;
	// end inline asm
	// begin inline asm
	fma.rn.f32    %f5374, %f5374, 0.9999, 0.01;
	// end inline asm
	// begin inline asm
	fma.rn.f64    %fd2956, %fd2956, 0.9999, 0.01;
	// end inline asm
	// begin inline asm
	fma.rn.f32    %f5373, %f5373, 0.9999, 0.01;
	// end inline asm
	// begin inline asm
	fma.rn.f32    %f5374, %f5374, 0.9999, 0.01;
	// end inline asm
	// begin inline asm
	fma.rn.f64    %fd2955, %fd2955, 0.9999, 0.01;
	// end inline asm
	// begin inline asm
	fma.rn.f32    %f5373, %f5373, 0.9999, 0.01;
	// end inline asm
	// begin inline asm
	fma.rn.f32    %f5374, %f5374, 0.9999, 0.01;
	// end inline asm
	// begin inline asm
	fma.rn.f64    %fd2956, %fd2956, 0.9999, 0.01;
	// end inline asm
	// begin inline asm
	fma.rn.f32    %f5373, %f5373, 0.9999, 0.01;
	// end inline asm
	// begin inline asm
	fma.rn.f32    %f5374, %f5374, 0.9999, 0.01;
	// end inline asm
	// begin inline asm
	fma.rn.f64    %fd2955, %fd2955, 0.9999, 0.01;
	// end inline asm
	// begin inline asm
	fma.rn.f32    %f5373, %f5373, 0.9999, 0.01;
	// end inline asm
	// begin inline asm
	fma.rn.f32    %f5374, %f5374, 0.9999, 0.01;
	// end inline asm
	// begin inline asm
	fma.rn.f64    %fd2956, %fd2956, 0.9999, 0.01;
	// end inline asm
	// begin inline asm
	fma.rn.f32    %f5373, %f5373, 0.9999, 0.01;
	// end inline asm
	// begin inline asm
	fma.rn.f32    %f5374, %f5374, 0.9999, 0.01;
	// end inline asm
	// begin inline asm
	fma.rn.f64    %fd2955, %fd2955, 0.9999, 0.01;
	// end inline asm
	// begin inline asm
	fma.rn.f32    %f5373, %f5373, 0.9999, 0.01;
	// end inline asm
	// begin inline asm
	fma.rn.f32    %f5374, %f5374, 0.9999, 0.01;
	// end inline asm
	// begin inline asm
	fma.rn.f64    %fd2956, %fd2956, 0.9999, 0.01;
	// end inline asm
	// begin inline asm
	fma.rn.f32    %f5373, %f5373, 0.9999, 0.01;
	// end inline asm
	// begin inline asm
	fma.rn.f32    %f5374, %f5374, 0.9999, 0.01;
	// end inline asm
	// begin inline asm
	fma.rn.f64    %fd2955, %fd2955, 0.9999, 0.01;
	// end inline asm
	// begin inline asm
	fma.rn.f32    %f5373, %f5373, 0.9999, 0.01;
	// end inline asm
	// begin inline asm
	fma.rn.f32    %f5374, %f5374, 0.9999, 0.01;
	// end inline asm
	// begin inline asm
	fma.rn.f64    %fd2956, %fd2956, 0.9999, 0.01;
	// end inline asm
	// begin inline asm
	fma.rn.f32    %f5373, %f5373, 0.9999, 0.01;
	// end inline asm
	// begin inline asm
	fma.rn.f32    %f5374, %f5374, 0.9999, 0.01;
	// end inline asm
	// begin inline asm
	fma.rn.f64    %fd2955, %fd2955, 0.9999, 0.01;
	// end inline asm
	// begin inline asm
	fma.rn.f32    %f5373, %f5373, 0.9999, 0.01;
	// end inline asm
	// begin inline asm
	fma.rn.f32    %f5374, %f5374, 0.9999, 0.01;
	// end inline asm
	// begin inline asm
	fma.rn.f64    %fd2956, %fd2956, 0.9999, 0.01;
	// end inline asm
	// begin inline asm
	fma.rn.f32    %f5373, %f5373, 0.9999, 0.01;
	// end inline asm
	// begin inline asm
	fma.rn.f32    %f5374, %f5374, 0.9999, 0.01;
	// end inline asm
	// begin inline asm
	fma.rn.f64    %fd2955, %fd2955, 0.9999, 0.01;
	// end inline asm
	// begin inline asm
	fma.rn.f32    %f5373, %f5373, 0.9999, 0.01;
	// end inline asm
	// begin inline asm
	fma.rn.f32    %f5374, %f5374, 0.9999, 0.01;
	// end inline asm
	// begin inline asm
	fma.rn.f64    %fd2956, %fd2956, 0.9999, 0.01;
	// end inline asm
	// begin inline asm
	fma.rn.f32    %f5373, %f5373, 0.9999, 0.01;
	// end inline asm
	// begin inline asm
	fma.rn.f32    %f5374, %f5374, 0.9999, 0.01;
	// end inline asm
	// begin inline asm
	fma.rn.f64    %fd2955, %fd2955, 0.9999, 0.01;
	// end inline asm
	// begin inline asm
	fma.rn.f32    %f5373, %f5373, 0.9999, 0.01;
	// end inline asm
	// begin inline asm
	fma.rn.f32    %f5374, %f5374, 0.9999, 0.01;
	// end inline asm
	// begin inline asm
	fma.rn.f64    %fd2956, %fd2956, 0.9999, 0.01;
	// end inline asm
	// begin inline asm
	fma.rn.f32    %f5373, %f5373, 0.9999, 0.01;
	// end inline asm
	// begin inline asm
	fma.rn.f32    %f5374, %f5374, 0.9999, 0.01;
	// end inline asm
	// begin inline asm
	fma.rn.f64    %fd2955, %fd2955, 0.9999, 0.01;
	// end inline asm
	// begin inline asm
	fma.rn.f32    %f5373, %f5373, 0.9999, 0.01;
	// end inline asm
	// begin inline asm
	fma.rn.f32    %f5374, %f5374, 0.9999, 0.01;
	// end inline asm
	// begin inline asm
	fma.rn.f64    %fd2956, %fd2956, 0.9999, 0.01;
	// end inline asm
	// begin inline asm
	fma.rn.f32    %f5373, %f5373, 0.9999, 0.01;
	// end inline asm
	// begin inline asm
	fma.rn.f32    %f5374, %f5374, 0.9999, 0.01;
	// end inline asm
	// begin inline asm
	fma.rn.f64    %fd2955, %fd2955, 0.9999, 0.01;
	// end inline asm
	// begin inline asm
	fma.rn.f32    %f5373, %f5373, 0.9999, 0.01;
	// end inline asm
	// begin inline asm
	fma.rn.f32    %f5374, %f5374, 0.9999, 0.01;
	// end inline asm
	// begin inline asm
	fma.rn.f64    %fd2956, %fd2956, 0.9999, 0.01;
	// end inline asm
	// begin inline asm
	fma.rn.f32    %f5373, %f5373, 0.9999, 0.01;
	// end inline asm
	// begin inline asm
	fma.rn.f32    %f5374, %f5374, 0.9999, 0.01;
	// end inline asm
	// begin inline asm
	fma.rn.f64    %fd2955, %fd2955, 0.9999, 0.01;
	// end inline asm
	// begin inline asm
	fma.rn.f32    %f5373, %f5373, 0.9999, 0.01;
	// end inline asm
	// begin inline asm
	fma.rn.f32    %f5374, %f5374, 0.9999, 0.01;
	// end inline asm
	// begin inline asm
	fma.rn.f64    %fd2956, %fd2956, 0.9999, 0.01;
	// end inline asm
	// begin inline asm
	fma.rn.f32    %f5373, %f5373, 0.9999, 0.01;
	// end inline asm
	// begin inline asm
	fma.rn.f32    %f5374, %f5374, 0.9999, 0.01;
	// end inline asm
	// begin inline asm
	fma.rn.f64    %fd2955, %fd2955, 0.9999, 0.01;
	// end inline asm
	// begin inline asm
	fma.rn.f32    %f5373, %f5373, 0.9999, 0.01;
	// end inline asm
	// begin inline asm
	fma.rn.f32    %f5374, %f5374, 0.9999, 0.01;
	// end inline asm
	// begin inline asm
	fma.rn.f64    %fd2956, %fd2956, 0.9999, 0.01;
	// end inline asm
	// begin inline asm
	fma.rn.f32    %f5373, %f5373, 0.9999, 0.01;
	// end inline asm
	// begin inline asm
	fma.rn.f32    %f5374, %f5374, 0.9999, 0.01;
	// end inline asm
	// begin inline asm
	fma.rn.f64    %fd2955, %fd2955, 0.9999, 0.01;
	// end inline asm
	// begin inline asm
	fma.rn.f32    %f5373, %f5373, 0.9999, 0.01;
	// end inline asm
	// begin inline asm
	fma.rn.f32    %f5374, %f5374, 0.9999, 0.01;
	// end inline asm
	// begin inline asm
	fma.rn.f64    %fd2956, %fd2956, 0.9999, 0.01;
	// end inline asm
	// begin inline asm
	fma.rn.f32    %f5373, %f5373, 0.9999, 0.01;
	// end inline asm
	// begin inline asm
	fma.rn.f32    %f5374, %f5374, 0.9999, 0.01;
	// end inline asm
	// begin inline asm
	fma.rn.f64    %fd2955, %fd2955, 0.9999, 0.01;
	// end inline asm
	// begin inline asm
	fma.rn.f32    %f5373, %f5373, 0.9999, 0.01;
	// end inline asm
	// begin inline asm
	fma.rn.f32    %f5374, %f5374, 0.9999, 0.01;
	// end inline asm
	// begin inline asm
	fma.rn.f64    %fd2956, %fd2956, 0.9999, 0.01;
	// end inline asm
	// begin inline asm
	fma.rn.f32    %f5373, %f5373, 0.9999, 0.01;
	// end inline asm
	// begin inline asm
	fma.rn.f32    %f5374, %f5374, 0.9999, 0.01;
	// end inline asm
	// begin inline asm
	fma.rn.f64    %fd2955, %fd2955, 0.9999, 0.01;
	// end inline asm
	// begin inline asm
	fma.rn.f32    %f5373, %f5373, 0.9999, 0.01;
	// end inline asm
	// begin inline asm
	fma.rn.f32    %f5374, %f5374, 0.9999, 0.01;
	// end inline asm
	// begin inline asm
	fma.rn.f64    %fd2956, %fd2956, 0.9999, 0.01;
	// end inline asm
	// begin inline asm
	fma.rn.f32    %f5373, %f5373, 0.9999, 0.01;
	// end inline asm
	// begin inline asm
	fma.rn.f32    %f5374, %f5374, 0.9999, 0.01;
	// end inline asm
	// begin inline asm
	fma.rn.f64    %fd2955, %fd2955, 0.9999, 0.01;
	// end inline asm
	// begin inline asm
	fma.rn.f32    %f5373, %f5373, 0.9999, 0.01;
	// end inline asm
	// begin inline asm
	fma.rn.f32    %f5374, %f5374, 0.9999, 0.01;
	// end inline asm
	// begin inline asm
	fma.rn.f64    %fd2956, %fd2956, 0.9999, 0.01;
	// end inline asm
	// begin inline asm
	fma.rn.f32    %f5373, %f5373, 0.9999, 0.01;
	// end inline asm
	// begin inline asm
	fma.rn.f32    %f5374, %f5374, 0.9999, 0.01;
	// end inline asm
	// begin inline asm
	fma.rn.f64    %fd2955, %fd2955, 0.9999, 0.01;
	// end inline asm
	// begin inline asm
	fma.rn.f32    %f5373, %f5373, 0.9999, 0.01;
	// end inline asm
	// begin inline asm
	fma.rn.f32    %f5374, %f5374, 0.9999, 0.01;
	// end inline asm
	// begin inline asm
	fma.rn.f64    %fd2956, %fd2956, 0.9999, 0.01;
	// end inline asm
	// begin inline asm
	fma.rn.f32    %f5373, %f5373, 0.9999, 0.01;
	// end inline asm
	// begin inline asm
	fma.rn.f32    %f5374, %f5374, 0.9999, 0.01;
	// end inline asm
	// begin inline asm
	fma.rn.f64    %fd2955, %fd2955, 0.9999, 0.01;
	// end inline asm
	// begin inline asm
	fma.rn.f32    %f5373, %f5373, 0.9999, 0.01;
	// end inline asm
	// begin inline asm
	fma.rn.f32    %f5374, %f5374, 0.9999, 0.01;
	// end inline asm
	// begin inline asm
	fma.rn.f64    %fd2956, %fd2956, 0.9999, 0.01;
	// end inline asm
	// begin inline asm
	fma.rn.f32    %f5373, %f5373, 0.9999, 0.01;
	// end inline asm
	// begin inline asm
	fma.rn.f32    %f5374, %f5374, 0.9999, 0.01;
	// end inline asm
	// begin inline asm
	fma.rn.f64    %fd2955, %fd2955, 0.9999, 0.01;
	// end inline asm
	// begin inline asm
	fma.rn.f32    %f5373, %f5373, 0.9999, 0.01;
	// end inline asm
	// begin inline asm
	fma.rn.f32    %f5374, %f5374, 0.9999, 0.01;
	// end inline asm
	// begin inline asm
	fma.rn.f64    %fd2956, %fd2956, 0.9999, 0.01;
	// end inline asm
	// begin inline asm
	fma.rn.f32    %f5373, %f5373, 0.9999, 0.01;
	// end inline asm
	// begin inline asm
	fma.rn.f32    %f5374, %f5374, 0.9999, 0.01;
	// end inline asm
	// begin inline asm
	fma.rn.f64    %fd2955, %fd2955, 0.9999, 0.01;
	// end inline asm
	// begin inline asm
	fma.rn.f32    %f5373, %f5373, 0.9999, 0.01;
	// end inline asm
	// begin inline asm
	fma.rn.f32    %f5374, %f5374, 0.9999, 0.01;
	// end inline asm
	// begin inline asm
	fma.rn.f64    %fd2956, %fd2956, 0.9999, 0.01;
	// end inline asm
	// begin inline asm
	fma.rn.f32    %f5373, %f5373, 0.9999, 0.01;
	// end inline asm
	// begin inline asm
	fma.rn.f32    %f5374, %f5374, 0.9999, 0.01;
	// end inline asm
	// begin inline asm
	fma.rn.f64    %fd2955, %fd2955, 0.9999, 0.01;
	// end inline asm
	// begin inline asm
	fma.rn.f32    %f5373, %f5373, 0.9999, 0.01;
	// end inline asm
	// begin inline asm
	fma.rn.f32    %f5374, %f5374, 0.9999, 0.01;
	// end inline asm
	// begin inline asm
	fma.rn.f64    %fd2956, %fd2956, 0.9999, 0.01;
	// end inline asm
	// begin inline asm
	fma.rn.f32    %f5373, %f5373, 0.9999, 0.01;
	// end inline asm
	// begin inline asm
	fma.rn.f32    %f5374, %f5374, 0.9999, 0.01;
	// end inline asm
	// begin inline asm
	fma.rn.f64    %fd2955, %fd2955, 0.9999, 0.01;
	// end inline asm
	// begin inline asm
	fma.rn.f32    %f5373, %f5373, 0.9999, 0.01;
	// end inline asm
	// begin inline asm
	fma.rn.f32    %f5374, %f5374, 0.9999, 0.01;
	// end inline asm
	// begin inline asm
	fma.rn.f64    %fd2956, %fd2956, 0.9999, 0.01;
	// end inline asm
	// begin inline asm
	fma.rn.f32    %f5373, %f5373, 0.9999, 0.01;
	// end inline asm
	// begin inline asm
	fma.rn.f32    %f5374, %f5374, 0.9999, 0.01;
	// end inline asm
	// begin inline asm
	fma.rn.f64    %fd2955, %fd2955, 0.9999, 0.01;
	// end inline asm
	// begin inline asm
	fma.rn.f32    %f5373, %f5373, 0.9999, 0.01;
	// end inline asm
	// begin inline asm
	fma.rn.f32    %f5374, %f5374, 0.9999, 0.01;
	// end inline asm
	// begin inline asm
	fma.rn.f64    %fd2956, %fd2956, 0.9999, 0.01;
	// end inline asm
	// begin inline asm
	fma.rn.f32    %f5373, %f5373, 0.9999, 0.01;
	// end inline asm
	// begin inline asm
	fma.rn.f32    %f5374, %f5374, 0.9999, 0.01;
	// end inline asm
	// begin inline asm
	fma.rn.f64    %fd2955, %fd2955, 0.9999, 0.01;
	// end inline asm
	// begin inline asm
	fma.rn.f32    %f5373, %f5373, 0.9999, 0.01;
	// end inline asm
	// begin inline asm
	fma.rn.f32    %f5374, %f5374, 0.9999, 0.01;
	// end inline asm
	// begin inline asm
	fma.rn.f64    %fd2956, %fd2956, 0.9999, 0.01;
	// end inline asm
	// begin inline asm
	fma.rn.f32    %f5373, %f5373, 0.9999, 0.01;
	// end inline asm
	// begin inline asm
	fma.rn.f32    %f5374, %f5374, 0.9999, 0.01;
	// end inline asm
	// begin inline asm
	fma.rn.f64    %fd2955, %fd2955, 0.9999, 0.01;
	// end inline asm
	// begin inline asm
	fma.rn.f32    %f5373, %f5373, 0.9999, 0.01;
	// end inline asm
	// begin inline asm
	fma.rn.f32    %f5374, %f5374, 0.9999, 0.01;
	// end inline asm
	// begin inline asm
	fma.rn.f64    %fd2956, %fd2956, 0.9999, 0.01;
	// end inline asm
	// begin inline asm
	fma.rn.f32    %f5373, %f5373, 0.9999, 0.01;
	// end inline asm
	// begin inline asm
	fma.rn.f32    %f5374, %f5374, 0.9999, 0.01;
	// end inline asm
	// begin inline asm
	fma.rn.f64    %fd2955, %fd2955, 0.9999, 0.01;
	// end inline asm
	// begin inline asm
	fma.rn.f32    %f5373, %f5373, 0.9999, 0.01;
	// end inline asm
	// begin inline asm
	fma.rn.f32    %f5374, %f5374, 0.9999, 0.01;
	// end inline asm
	// begin inline asm
	fma.rn.f64    %fd2956, %fd2956, 0.9999, 0.01;
	// end inline asm
	// begin inline asm
	fma.rn.f32    %f5373, %f5373, 0.9999, 0.01;
	// end inline asm
	// begin inline asm
	fma.rn.f32    %f5374, %f5374, 0.9999, 0.01;
	// end inline asm
	// begin inline asm
	fma.rn.f64    %fd2955, %fd2955, 0.9999, 0.01;
	// end inline asm
	// begin inline asm
	fma.rn.f32    %f5373, %f5373, 0.9999, 0.01;
	// end inline asm
	// begin inline asm
	fma.rn.f32    %f5374, %f5374, 0.9999, 0.01;
	// end inline asm
	// begin inline asm
	fma.rn.f64    %fd2956, %fd2956, 0.9999, 0.01;
	// end inline asm
	// begin inline asm
	fma.rn.f32    %f5373, %f5373, 0.9999, 0.01;
	// end inline asm
	// begin inline asm
	fma.rn.f32    %f5374, %f5374, 0.9999, 0.01;
	// end inline asm
	// begin inline asm
	fma.rn.f64    %fd2955, %fd2955, 0.9999, 0.01;
	// end inline asm
	// begin inline asm
	fma.rn.f32    %f5373, %f5373, 0.9999, 0.01;
	// end inline asm
	// begin inline asm
	fma.rn.f32    %f5374, %f5374, 0.9999, 0.01;
	// end inline asm
	// begin inline asm
	fma.rn.f64    %fd2956, %fd2956, 0.9999, 0.01;
	// end inline asm
	// begin inline asm
	fma.rn.f32    %f5373, %f5373, 0.9999, 0.01;
	// end inline asm
	// begin inline asm
	fma.rn.f32    %f5374, %f5374, 0.9999, 0.01;
	// end inline asm
	// begin inline asm
	fma.rn.f64    %fd2955, %fd2955, 0.9999, 0.01;
	// end inline asm
	// begin inline asm
	fma.rn.f32    %f5373, %f5373, 0.9999, 0.01;
	// end inline asm
	// begin inline asm
	fma.rn.f32    %f5374, %f5374, 0.9999, 0.01;
	// end inline asm
	// begin inline asm
	fma.rn.f64    %fd2956, %fd2956, 0.9999, 0.01;
	// end inline asm
	// begin inline asm
	fma.rn.f32    %f5373, %f5373, 0.9999, 0.01;
	// end inline asm
	// begin inline asm
	fma.rn.f32    %f5374, %f5374, 0.9999, 0.01;
	// end inline asm
	// begin inline asm
	fma.rn.f64    %fd2955, %fd2955, 0.9999, 0.01;
	// end inline asm
	// begin inline asm
	fma.rn.f32    %f5373, %f5373, 0.9999, 0.01;
	// end inline asm
	// begin inline asm
	fma.rn.f32    %f5374, %f5374, 0.9999, 0.01;
	// end inline asm
	// begin inline asm
	fma.rn.f64    %fd2956, %fd2956, 0.9999, 0.01;
	// end inline asm
	// begin inline asm
	fma.rn.f32    %f5373, %f5373, 0.9999, 0.01;
	// end inline asm
	// begin inline asm
	fma.rn.f32    %f5374, %f5374, 0.9999, 0.01;
	// end inline asm
	// begin inline asm
	fma.rn.f64    %fd2955, %fd2955, 0.9999, 0.01;
	// end inline asm
	// begin inline asm
	fma.rn.f32    %f5373, %f5373, 0.9999, 0.01;
	// end inline asm
	// begin inline asm
	fma.rn.f32    %f5374, %f5374, 0.9999, 0.01;
	// end inline asm
	// begin inline asm
	fma.rn.f64    %fd2956, %fd2956, 0.9999, 0.01;
	// end inline asm
	// begin inline asm
	fma.rn.f32    %f5373, %f5373, 0.9999, 0.01;
	// end inline asm
	// begin inline asm
	fma.rn.f32    %f5374, %f5374, 0.9999, 0.01;
	// end inline asm
	// begin inline asm
	fma.rn.f64    %fd2955, %fd2955, 0.9999, 0.01;
	// end inline asm
	// begin inline asm
	fma.rn.f32    %f5373, %f5373, 0.9999, 0.01;
	// end inline asm
	// begin inline asm
	fma.rn.f32    %f5374, %f5374, 0.9999, 0.01;
	// end inline asm
	// begin inline asm
	fma.rn.f64    %fd2956, %fd2956, 0.9999, 0.01;
	// end inline asm
	// begin inline asm
	fma.rn.f32    %f5373, %f5373, 0.9999, 0.01;
	// end inline asm
	// begin inline asm
	fma.rn.f32    %f5374, %f5374, 0.9999, 0.01;
	// end inline asm
	// begin inline asm
	fma.rn.f64    %fd2955, %fd2955, 0.9999, 0.01;
	// end inline asm
	// begin inline asm
	fma.rn.f32    %f5373, %f5373, 0.9999, 0.01;
	// end inline asm
	// begin inline asm
	fma.rn.f32    %f5374, %f5374, 0.9999, 0.01;
	// end inline asm
	// begin inline asm
	fma.rn.f64    %fd2956, %fd2956, 0.9999, 0.01;
	// end inline asm
	// begin inline asm
	fma.rn.f32    %f5373, %f5373, 0.9999, 0.01;
	// end inline asm
	// begin inline asm
	fma.rn.f32    %f5374, %f5374, 0.9999, 0.01;
	// end inline asm
	// begin inline asm
	fma.rn.f64    %fd2955, %fd2955, 0.9999, 0.01;
	// end inline asm
	// begin inline asm
	fma.rn.f32    %f5373, %f5373, 0.9999, 0.01;
	// end inline asm
	// begin inline asm
	fma.rn.f32    %f5374, %f5374, 0.9999, 0.01;
	// end inline asm
	// begin inline asm
	fma.rn.f64    %fd2956, %fd2956, 0.9999, 0.01;
	// end inline asm
	// begin inline asm
	fma.rn.f32    %f5373, %f5373, 0.9999, 0.01;
	// end inline asm
	// begin inline asm
	fma.rn.f32    %f5374, %f5374, 0.9999, 0.01;
	// end inline asm
	// begin inline asm
	fma.rn.f64    %fd2955, %fd2955, 0.9999, 0.01;
	// end inline asm
	// begin inline asm
	fma.rn.f32    %f5373, %f5373, 0.9999, 0.01;
	// end inline asm
	// begin inline asm
	fma.rn.f32    %f5374, %f5374, 0.9999, 0.01;
	// end inline asm
	// begin inline asm
	fma.rn.f64    %fd2956, %fd2956, 0.9999, 0.01;
	// end inline asm
	// begin inline asm
	fma.rn.f32    %f5373, %f5373, 0.9999, 0.01;
	// end inline asm
	// begin inline asm
	fma.rn.f32    %f5374, %f5374, 0.9999, 0.01;
	// end inline asm
	// begin inline asm
	fma.rn.f64    %fd2955, %fd2955, 0.9999, 0.01;
	// end inline asm
	// begin inline asm
	fma.rn.f32    %f5373, %f5373, 0.9999, 0.01;
	// end inline asm
	// begin inline asm
	fma.rn.f32    %f5374, %f5374, 0.9999, 0.01;
	// end inline asm
	// begin inline asm
	fma.rn.f64    %fd2956, %fd2956, 0.9999, 0.01;
	// end inline asm
	// begin inline asm
	fma.rn.f32    %f5373, %f5373, 0.9999, 0.01;
	// end inline asm
	// begin inline asm
	fma.rn.f32    %f5374, %f5374, 0.9999, 0.01;
	// end inline asm
	// begin inline asm
	fma.rn.f64    %fd2955, %fd2955, 0.9999, 0.01;
	// end inline asm
	// begin inline asm
	fma.rn.f32    %f5373, %f5373, 0.9999, 0.01;
	// end inline asm
	// begin inline asm
	fma.rn.f32    %f5374, %f5374, 0.9999, 0.01;
	// end inline asm
	// begin inline asm
	fma.rn.f64    %fd2956, %fd2956, 0.9999, 0.01;
	// end inline asm
	// begin inline asm
	fma.rn.f32    %f5373, %f5373, 0.9999, 0.01;
	// end inline asm
	// begin inline asm
	fma.rn.f32    %f5374, %f5374, 0.9999, 0.01;
	// end inline asm
	// begin inline asm
	fma.rn.f64    %fd2955, %fd2955, 0.9999, 0.01;
	// end inline asm
	// begin inline asm
	fma.rn.f32    %f5373, %f5373, 0.9999, 0.01;
	// end inline asm
	// begin inline asm
	fma.rn.f32    %f5374, %f5374, 0.9999, 0.01;
	// end inline asm
	// begin inline asm
	fma.rn.f64    %fd2956, %fd2956, 0.9999, 0.01;
	// end inline asm
	// begin inline asm
	fma.rn.f32    %f5373, %f5373, 0.9999, 0.01;
	// end inline asm
	// begin inline asm
	fma.rn.f32    %f5374, %f5374, 0.9999, 0.01;
	// end inline asm
	// begin inline asm
	fma.rn.f64    %fd2955, %fd2955, 0.9999, 0.01;
	// end inline asm
	// begin inline asm
	fma.rn.f32    %f5373, %f5373, 0.9999, 0.01;
	// end inline asm
	// begin inline asm
	fma.rn.f32    %f5374, %f5374, 0.9999, 0.01;
	// end inline asm
	// begin inline asm
	fma.rn.f64    %fd2956, %fd2956, 0.9999, 0.01;
	// end inline asm
	// begin inline asm
	fma.rn.f32    %f5373, %f5373, 0.9999, 0.01;
	// end inline asm
	// begin inline asm
	fma.rn.f32    %f5374, %f5374, 0.9999, 0.01;
	// end inline asm
	// begin inline asm
	fma.rn.f64    %fd2955, %fd2955, 0.9999, 0.01;
	// end inline asm
	// begin inline asm
	fma.rn.f32    %f5373, %f5373, 0.9999, 0.01;
	// end inline asm
	// begin inline asm
	fma.rn.f32    %f5374, %f5374, 0.9999, 0.01;
	// end inline asm
	// begin inline asm
	fma.rn.f64    %fd2956, %fd2956, 0.9999, 0.01;
	// end inline asm
	// begin inline asm
	fma.rn.f32    %f5373, %f5373, 0.9999, 0.01;
	// end inline asm
	// begin inline asm
	fma.rn.f32    %f5374, %f5374, 0.9999, 0.01;
	// end inline asm
	// begin inline asm
	fma.rn.f64    %fd2955, %fd2955, 0.9999, 0.01;
	// end inline asm
	// begin inline asm
	fma.rn.f32    %f5373, %f5373, 0.9999, 0.01;
	// end inline asm
	// begin inline asm
	fma.rn.f32    %f5374, %f5374, 0.9999, 0.01;
	// end inline asm
	// begin inline asm
	fma.rn.f64    %fd2956, %fd2956, 0.9999, 0.01;
	// end inline asm
	// begin inline asm
	fma.rn.f32    %f5373, %f5373, 0.9999, 0.01;
	// end inline asm
	// begin inline asm
	fma.rn.f32    %f5374, %f5374, 0.9999, 0.01;
	// end inline asm
	// begin inline asm
	fma.rn.f64    %fd2955, %fd2955, 0.9999, 0.01;
	// end inline asm
	// begin inline asm
	fma.rn.f32    %f5373, %f5373, 0.9999, 0.01;
	// end inline asm
	// begin inline asm
	fma.rn.f32    %f5374, %f5374, 0.9999, 0.01;
	// end inline asm
	// begin inline asm
	fma.rn.f64    %fd2956, %fd2956, 0.9999, 0.01;
	// end inline asm
	// begin inline asm
	fma.rn.f32    %f5373, %f5373, 0.9999, 0.01;
	// end inline asm
	// begin inline asm
	fma.rn.f32    %f5374, %f5374, 0.9999, 0.01;
	// end inline asm
	// begin inline asm
	fma.rn.f64    %fd2955, %fd2955, 0.9999, 0.01;
	// end inline asm
	// begin inline asm
	fma.rn.f32    %f5373, %f5373, 0.9999, 0.01;
	// end inline asm
	// begin inline asm
	fma.rn.f32    %f5374, %f5374, 0.9999, 0.01;
	// end inline asm
	// begin inline asm
	fma.rn.f64    %fd2956, %fd2956, 0.9999, 0.01;
	// end inline asm
	// begin inline asm
	fma.rn.f32    %f5373, %f5373, 0.9999, 0.01;
	// end inline asm
	// begin inline asm
	fma.rn.f32    %f5374, %f5374, 0.9999, 0.01;
	// end inline asm
	// begin inline asm
	fma.rn.f64    %fd2955, %fd2955, 0.9999, 0.01;
	// end inline asm
	// begin inline asm
	fma.rn.f32    %f5373, %f5373, 0.9999, 0.01;
	// end inline asm
	// begin inline asm
	fma.rn.f32    %f5374, %f5374, 0.9999, 0.01;
	// end inline asm
	// begin inline asm
	fma.rn.f64    %fd2956, %fd2956, 0.9999, 0.01;
	// end inline asm
	// begin inline asm
	fma.rn.f32    %f5373, %f5373, 0.9999, 0.01;
	// end inline asm
	// begin inline asm
	fma.rn.f32    %f5374, %f5374, 0.9999, 0.01;
	// end inline asm
	// begin inline asm
	fma.rn.f64    %fd2955, %fd2955, 0.9999, 0.01;
	// end inline asm
	// begin inline asm
	fma.rn.f32    %f5373, %f5373, 0.9999, 0.01;
	// end inline asm
	// begin inline asm
	fma.rn.f32    %f5374, %f5374, 0.9999, 0.01;
	// end inline asm
	// begin inline asm
	fma.rn.f64    %fd2956, %fd2956, 0.9999, 0.01;
	// end inline asm
	// begin inline asm
	fma.rn.f32    %f5373, %f5373, 0.9999, 0.01;
	// end inline asm
	// begin inline asm
	fma.rn.f32    %f5374, %f5374, 0.9999, 0.01;
	// end inline asm
	// begin inline asm
	fma.rn.f64    %fd2955, %fd2955, 0.9999, 0.01;
	// end inline asm
	// begin inline asm
	fma.rn.f32    %f5373, %f5373, 0.9999, 0.01;
	// end inline asm
	// begin inline asm
	fma.rn.f32    %f5374, %f5374, 0.9999, 0.01;
	// end inline asm
	// begin inline asm
	fma.rn.f64    %fd2956, %fd2956, 0.9999, 0.01;
	// end inline asm
	// begin inline asm
	fma.rn.f32    %f5373, %f5373, 0.9999, 0.01;
	// end inline asm
	// begin inline asm
	fma.rn.f32    %f5374, %f5374, 0.9999, 0.01;
	// end inline asm
	// begin inline asm
	fma.rn.f64    %fd2955, %fd2955, 0.9999, 0.01;
	// end inline asm
	// begin inline asm
	fma.rn.f32    %f5373, %f5373, 0.9999, 0.01;
	// end inline asm
	// begin inline asm
	fma.rn.f32    %f5374, %f5374, 0.9999, 0.01;
	// end inline asm
	// begin inline asm
	fma.rn.f64    %fd2956, %fd2956, 0.9999, 0.01;
	// end inline asm
	// begin inline asm
	fma.rn.f32    %f5373, %f5373, 0.9999, 0.01;
	// end inline asm
	// begin inline asm
	fma.rn.f32    %f5374, %f5374, 0.9999, 0.01;
	// end inline asm
	// begin inline asm
	fma.rn.f64    %fd2955, %fd2955, 0.9999, 0.01;
	// end inline asm
	// begin inline asm
	fma.rn.f32    %f5373, %f5373, 0.9999, 0.01;
	// end inline asm
	// begin inline asm
	fma.rn.f32    %f5374, %f5374, 0.9999, 0.01;
	// end inline asm
	// begin inline asm
	fma.rn.f64    %fd2956, %fd2956, 0.9999, 0.01;
	// end inline asm
	// begin inline asm
	fma.rn.f32    %f5373, %f5373, 0.9999, 0.01;
	// end inline asm
	// begin inline asm
	fma.rn.f32    %f5374, %f5374, 0.9999, 0.01;
	// end inline asm
	// begin inline asm
	fma.rn.f64    %fd2955, %fd2955, 0.9999, 0.01;
	// end inline asm
	// begin inline asm
	fma.rn.f32    %f5373, %f5373, 0.9999, 0.01;
	// end inline asm
	// begin inline asm
	fma.rn.f32    %f5374, %f5374, 0.9999, 0.01;
	// end inline asm
	// begin inline asm
	fma.rn.f64    %fd2956, %fd2956, 0.9999, 0.01;
	// end inline asm
	// begin inline asm
	fma.rn.f32    %f5373, %f5373, 0.9999, 0.01;
	// end inline asm
	// begin inline asm
	fma.rn.f32    %f5374, %f5374, 0.9999, 0.01;
	// end inline asm
	// begin inline asm
	fma.rn.f64    %fd2955, %fd2955, 0.9999, 0.01;
	// end inline asm
	// begin inline asm
	fma.rn.f32    %f5373, %f5373, 0.9999, 0.01;
	// end inline asm
	// begin inline asm
	fma.rn.f32    %f5374, %f5374, 0.9999, 0.01;
	// end inline asm
	// begin inline asm
	fma.rn.f64    %fd2956, %fd2956, 0.9999, 0.01;
	// end inline asm
	// begin inline asm
	fma.rn.f32    %f5373, %f5373, 0.9999, 0.01;
	// end inline asm
	// begin inline asm
	fma.rn.f32    %f5374, %f5374, 0.9999, 0.01;
	// end inline asm
	// begin inline asm
	fma.rn.f64    %fd2955, %fd2955, 0.9999, 0.01;
	// end inline asm
	// begin inline asm
	fma.rn.f32    %f5373, %f5373, 0.9999, 0.01;
	// end inline asm
	// begin inline asm
	fma.rn.f32    %f5374, %f5374, 0.9999, 0.01;
	// end inline asm
	// begin inline asm
	fma.rn.f64    %fd2956, %fd2956, 0.9999, 0.01;
	// end inline asm
	// begin inline asm
	fma.rn.f32    %f5373, %f5373, 0.9999, 0.01;
	// end inline asm
	// begin inline asm
	fma.rn.f32    %f5374, %f5374, 0.9999, 0.01;
	// end inline asm
	// begin inline asm
	fma.rn.f64    %fd2955, %fd2955, 0.9999, 0.01;
	// end inline asm
	// begin inline asm
	fma.rn.f32    %f5373, %f5373, 0.9999, 0.01;
	// end inline asm
	// begin inline asm
	fma.rn.f32    %f5374, %f5374, 0.9999, 0.01;
	// end inline asm
	// begin inline asm
	fma.rn.f64    %fd2956, %fd2956, 0.9999, 0.01;
	// end inline asm
	// begin inline asm
	fma.rn.f32    %f5373, %f5373, 0.9999, 0.01;
	// end inline asm
	// begin inline asm
	fma.rn.f32    %f5374, %f5374, 0.9999, 0.01;
	// end inline asm
	// begin inline asm
	fma.rn.f64    %fd2955, %fd2955, 0.9999, 0.01;
	// end inline asm
	// begin inline asm
	fma.rn.f32    %f5373, %f5373, 0.9999, 0.01;
	// end inline asm
	// begin inline asm
	fma.rn.f32    %f5374, %f5374, 0.9999, 0.01;
	// end inline asm
	// begin inline asm
	fma.rn.f64    %fd2956, %fd2956, 0.9999, 0.01;
	// end inline asm
	// begin inline asm
	fma.rn.f32    %f5373, %f5373, 0.9999, 0.01;
	// end inline asm
	// begin inline asm
	fma.rn.f32    %f5374, %f5374, 0.9999, 0.01;
	// end inline asm
	// begin inline asm
	fma.rn.f64    %fd2955, %fd2955, 0.9999, 0.01;
	// end inline asm
	// begin inline asm
	fma.rn.f32    %f5373, %f5373, 0.9999, 0.01;
	// end inline asm
	// begin inline asm
	fma.rn.f32    %f5374, %f5374, 0.9999, 0.01;
	// end inline asm
	// begin inline asm
	fma.rn.f64    %fd2956, %fd2956, 0.9999, 0.01;
	// end inline asm
	// begin inline asm
	fma.rn.f32    %f5373, %f5373, 0.9999, 0.01;
	// end inline asm
	// begin inline asm
	fma.rn.f32    %f5374, %f5374, 0.9999, 0.01;
	// end inline asm
	// begin inline asm
	fma.rn.f64    %fd2955, %fd2955, 0.9999, 0.01;
	// end inline asm
	// begin inline asm
	fma.rn.f32    %f5373, %f5373, 0.9999, 0.01;
	// end inline asm
	// begin inline asm
	fma.rn.f32    %f5374, %f5374, 0.9999, 0.01;
	// end inline asm
	// begin inline asm
	fma.rn.f64    %fd2956, %fd2956, 0.9999, 0.01;
	// end inline asm
	// begin inline asm
	fma.rn.f32    %f5373, %f5373, 0.9999, 0.01;
	// end inline asm
	// begin inline asm
	fma.rn.f32    %f5374, %f5374, 0.9999, 0.01;
	// end inline asm
	// begin inline asm
	fma.rn.f64    %fd2955, %fd2955, 0.9999, 0.01;
	// end inline asm
	// begin inline asm
	fma.rn.f32    %f5373, %f5373, 0.9999, 0.01;
	// end inline asm
	// begin inline asm
	fma.rn.f32    %f5374, %f5374, 0.9999, 0.01;
	// end inline asm
	// begin inline asm
	fma.rn.f64    %fd2956, %fd2956, 0.9999, 0.01;
	// end inline asm
	// begin inline asm
	fma.rn.f32    %f5373, %f5373, 0.9999, 0.01;
	// end inline asm
	// begin inline asm
	fma.rn.f32    %f5374, %f5374, 0.9999, 0.01;
	// end inline asm
	// begin inline asm
	fma.rn.f64    %fd2955, %fd2955, 0.9999, 0.01;
	// end inline asm
	// begin inline asm
	fma.rn.f32    %f5373, %f5373, 0.9999, 0.01;
	// end inline asm
	// begin inline asm
	fma.rn.f32    %f5374, %f5374, 0.9999, 0.01;
	// end inline asm
	// begin inline asm
	fma.rn.f64    %fd2956, %fd2956, 0.9999, 0.01;
	// end inline asm
	// begin inline asm
	fma.rn.f32    %f5373, %f5373, 0.9999, 0.01;
	// end inline asm
	// begin inline asm
	fma.rn.f32    %f5374, %f5374, 0.9999, 0.01;
	// end inline asm
	// begin inline asm
	fma.rn.f64    %fd2955, %fd2955, 0.9999, 0.01;
	// end inline asm
	// begin inline asm
	fma.rn.f32    %f5373, %f5373, 0.9999, 0.01;
	// end inline asm
	// begin inline asm
	fma.rn.f32    %f5374, %f5374, 0.9999, 0.01;
	// end inline asm
	// begin inline asm
	fma.rn.f64    %fd2956, %fd2956, 0.9999, 0.01;
	// end inline asm
	// begin inline asm
	fma.rn.f32    %f5373, %f5373, 0.9999, 0.01;
	// end inline asm
	// begin inline asm
	fma.rn.f32    %f5374, %f5374, 0.9999, 0.01;
	// end inline asm
	// begin inline asm
	fma.rn.f64    %fd2955, %fd2955, 0.9999, 0.01;
	// end inline asm
	// begin inline asm
	fma.rn.f32    %f5373, %f5373, 0.9999, 0.01;
	// end inline asm
	// begin inline asm
	fma.rn.f32    %f5374, %f5374, 0.9999, 0.01;
	// end inline asm
	// begin inline asm
	fma.rn.f64    %fd2956, %fd2956, 0.9999, 0.01;
	// end inline asm
	// begin inline asm
	fma.rn.f32    %f5373, %f5373, 0.9999, 0.01;
	// end inline asm
	// begin inline asm
	fma.rn.f32    %f5374, %f5374, 0.9999, 0.01;
	// end inline asm
	// begin inline asm
	fma.rn.f64    %fd2955, %fd2955, 0.9999, 0.01;
	// end inline asm
	// begin inline asm
	fma.rn.f32    %f5373, %f5373, 0.9999, 0.01;
	// end inline asm
	// begin inline asm
	fma.rn.f32    %f5374, %f5374, 0.9999, 0.01;
	// end inline asm
	// begin inline asm
	fma.rn.f64    %fd2956, %fd2956, 0.9999, 0.01;
	// end inline asm
	// begin inline asm
	fma.rn.f32    %f5373, %f5373, 0.9999, 0.01;
	// end inline asm
	// begin inline asm
	fma.rn.f32    %f5374, %f5374, 0.9999, 0.01;
	// end inline asm
	// begin inline asm
	fma.rn.f64    %fd2955, %fd2955, 0.9999, 0.01;
	// end inline asm
	// begin inline asm
	fma.rn.f32    %f5373, %f5373, 0.9999, 0.01;
	// end inline asm
	// begin inline asm
	fma.rn.f32    %f5374, %f5374, 0.9999, 0.01;
	// end inline asm
	// begin inline asm
	fma.rn.f64    %fd2956, %fd2956, 0.9999, 0.01;
	// end inline asm
	// begin inline asm
	fma.rn.f32    %f5373, %f5373, 0.9999, 0.01;
	// end inline asm
	// begin inline asm
	fma.rn.f32    %f5374, %f5374, 0.9999, 0.01;
	// end inline asm
	// begin inline asm
	fma.rn.f64    %fd2955, %fd2955, 0.9999, 0.01;
	// end inline asm
	// begin inline asm
	fma.rn.f32    %f5373, %f5373, 0.9999, 0.01;
	// end inline asm
	// begin inline asm
	fma.rn.f32    %f5374, %f5374, 0.9999, 0.01;
	// end inline asm
	// begin inline asm
	fma.rn.f64    %fd2956, %fd2956, 0.9999, 0.01;
	// end inline asm
	// begin inline asm
	fma.rn.f32    %f5373, %f5373, 0.9999, 0.01;
	// end inline asm
	// begin inline asm
	fma.rn.f32    %f5374, %f5374, 0.9999, 0.01;
	// end inline asm
	// begin inline asm
	fma.rn.f64    %fd2955, %fd2955, 0.9999, 0.01;
	// end inline asm
	// begin inline asm
	fma.rn.f32    %f5373, %f5373, 0.9999, 0.01;
	// end inline asm
	// begin inline asm
	fma.rn.f32    %f5374, %f5374, 0.9999, 0.01;
	// end inline asm
	// begin inline asm
	fma.rn.f64    %fd2956, %fd2956, 0.9999, 0.01;
	// end inline asm
	// begin inline asm
	fma.rn.f32    %f5373, %f5373, 0.9999, 0.01;
	// end inline asm
	// begin inline asm
	fma.rn.f32    %f5374, %f5374, 0.9999, 0.01;
	// end inline asm
	// begin inline asm
	fma.rn.f64    %fd2955, %fd2955, 0.9999, 0.01;
	// end inline asm
	// begin inline asm
	fma.rn.f32    %f5373, %f5373, 0.9999, 0.01;
	// end inline asm
	// begin inline asm
	fma.rn.f32    %f5374, %f5374, 0.9999, 0.01;
	// end inline asm
	// begin inline asm
	fma.rn.f64    %fd2956, %fd2956, 0.9999, 0.01;
	// end inline asm
	// begin inline asm
	fma.rn.f32    %f5373, %f5373, 0.9999, 0.01;
	// end inline asm
	// begin inline asm
	fma.rn.f32    %f5374, %f5374, 0.9999, 0.01;
	// end inline asm
	// begin inline asm
	fma.rn.f64    %fd2955, %fd2955, 0.9999, 0.01;
	// end inline asm
	// begin inline asm
	fma.rn.f32    %f5373, %f5373, 0.9999, 0.01;
	// end inline asm
	// begin inline asm
	fma.rn.f32    %f5374, %f5374, 0.9999, 0.01;
	// end inline asm
	// begin inline asm
	fma.rn.f64    %fd2956, %fd2956, 0.9999, 0.01;
	// end inline asm
	// begin inline asm
	fma.rn.f32    %f5373, %f5373, 0.9999, 0.01;
	// end inline asm
	// begin inline asm
	fma.rn.f32    %f5374, %f5374, 0.9999, 0.01;
	// end inline asm
	// begin inline asm
	fma.rn.f64    %fd2955, %fd2955, 0.9999, 0.01;
	// end inline asm
	// begin inline asm
	fma.rn.f32    %f5373, %f5373, 0.9999, 0.01;
	// end inline asm
	// begin inline asm
	fma.rn.f32    %f5374, %f5374, 0.9999, 0.01;
	// end inline asm
	// begin inline asm
	fma.rn.f64    %fd2956, %fd2956, 0.9999, 0.01;
	// end inline asm
	// begin inline asm
	fma.rn.f32    %f5373, %f5373, 0.9999, 0.01;
	// end inline asm
	// begin inline asm
	fma.rn.f32    %f5374, %f5374, 0.9999, 0.01;
	// end inline asm
	// begin inline asm
	fma.rn.f64    %fd2955, %fd2955, 0.9999, 0.01;
	// end inline asm
	// begin inline asm
	fma.rn.f32    %f5373, %f5373, 0.9999, 0.01;
	// end inline asm
	// begin inline asm
	fma.rn.f32    %f5374, %f5374, 0.9999, 0.01;
	// end inline asm
	// begin inline asm
	fma.rn.f64    %fd2956, %fd2956, 0.9999, 0.01;
	// end inline asm
	// begin inline asm
	fma.rn.f32    %f5373, %f5373, 0.9999, 0.01;
	// end inline asm
	// begin inline asm
	fma.rn.f32    %f5374, %f5374, 0.9999, 0.01;
	// end inline asm
	// begin inline asm
	fma.rn.f64    %fd2955, %fd2955, 0.9999, 0.01;
	// end inline asm
	// begin inline asm
	fma.rn.f32    %f5373, %f5373, 0.9999, 0.01;
	// end inline asm
	// begin inline asm
	fma.rn.f32    %f5374, %f5374, 0.9999, 0.01;
	// end inline asm
	// begin inline asm
	fma.rn.f64    %fd2956, %fd2956, 0.9999, 0.01;
	// end inline asm
	// begin inline asm
	fma.rn.f32    %f5373, %f5373, 0.9999, 0.01;
	// end inline asm
	// begin inline asm
	fma.rn.f32    %f5374, %f5374, 0.9999, 0.01;
	// end inline asm
	// begin inline asm
	fma.rn.f64    %fd2955, %fd2955, 0.9999, 0.01;
	// end inline asm
	// begin inline asm
	fma.rn.f32    %f5373, %f5373, 0.9999, 0.01;
	// end inline asm
	// begin inline asm
	fma.rn.f32    %f5374, %f5374, 0.9999, 0.01;
	// end inline asm
	// begin inline asm
	fma.rn.f64    %fd2956, %fd2956, 0.9999, 0.01;
	// end inline asm
	// begin inline asm
	fma.rn.f32    %f5373, %f5373, 0.9999, 0.01;
	// end inline asm
	// begin inline asm
	fma.rn.f32    %f5374, %f5374, 0.9999, 0.01;
	// end inline asm
	// begin inline asm
	fma.rn.f64    %fd2955, %fd2955, 0.9999, 0.01;
	// end inline asm
	// begin inline asm
	fma.rn.f32    %f5373, %f5373, 0.9999, 0.01;
	// end inline asm
	// begin inline asm
	fma.rn.f32    %f5374, %f5374, 0.9999, 0.01;
	// end inline asm
	// begin inline asm
	fma.rn.f64    %fd2956, %fd2956, 0.9999, 0.01;
	// end inline asm
	// begin inline asm
	fma.rn.f32    %f5373, %f5373, 0.9999, 0.01;
	// end inline asm
	// begin inline asm
	fma.rn.f32    %f5374, %f5374, 0.9999, 0.01;
	// end inline asm
	// begin inline asm
	fma.rn.f64    %fd2955, %fd2955, 0.9999, 0.01;
	// end inline asm
	// begin inline asm
	fma.rn.f32    %f5373, %f5373, 0.9999, 0.01;
	// end inline asm
	// begin inline asm
	fma.rn.f32    %f5374, %f5374, 0.9999, 0.01;
	// end inline asm
	// begin inline asm
	fma.rn.f64    %fd2956, %fd2956, 0.9999, 0.01;
	// end inline asm
	// begin inline asm
	fma.rn.f32    %f5373, %f5373, 0.9999, 0.01;
	// end inline asm
	// begin inline asm
	fma.rn.f32    %f5374, %f5374, 0.9999, 0.01;
	// end inline asm
	// begin inline asm
	fma.rn.f64    %fd2955, %fd2955, 0.9999, 0.01;
	// end inline asm
	// begin inline asm
	fma.rn.f32    %f5373, %f5373, 0.9999, 0.01;
	// end inline asm
	// begin inline asm
	fma.rn.f32    %f5374, %f5374, 0.9999, 0.01;
	// end inline asm
	// begin inline asm
	fma.rn.f64    %fd2956, %fd2956, 0.9999, 0.01;
	// end inline asm
	// begin inline asm
	fma.rn.f32    %f5373, %f5373, 0.9999, 0.01;
	// end inline asm
	// begin inline asm
	fma.rn.f32    %f5374, %f5374, 0.9999, 0.01;
	// end inline asm
	// begin inline asm
	fma.rn.f64    %fd2955, %fd2955, 0.9999, 0.01;
	// end inline asm
	// begin inline asm
	fma.rn.f32    %f5373, %f5373, 0.9999, 0.01;
	// end inline asm
	// begin inline asm
	fma.rn.f32    %f5374, %f5374, 0.9999, 0.01;
	// end inline asm
	// begin inline asm
	fma.rn.f64    %fd2956, %fd2956, 0.9999, 0.01;
	// end inline asm
	// begin inline asm
	fma.rn.f32    %f5373, %f5373, 0.9999, 0.01;
	// end inline asm
	// begin inline asm
	fma.rn.f32    %f5374, %f5374, 0.9999, 0.01;
	// end inline asm
	// begin inline asm
	fma.rn.f64    %fd2955, %fd2955, 0.9999, 0.01;
	// end inline asm
	// begin inline asm
	fma.rn.f32    %f5373, %f5373, 0.9999, 0.01;
	// end inline asm
	// begin inline asm
	fma.rn.f32    %f5374, %f5374, 0.9999, 0.01;
	// end inline asm
	// begin inline asm
	fma.rn.f64    %fd2956, %fd2956, 0.9999, 0.01;
	// end inline asm
	// begin inline asm
	fma.rn.f32    %f5373, %f5373, 0.9999, 0.01;
	// end inline asm
	// begin inline asm
	fma.rn.f32    %f5374, %f5374, 0.9999, 0.01;
	// end inline asm
	// begin inline asm
	fma.rn.f64    %fd2955, %fd2955, 0.9999, 0.01;
	// end inline asm
	// begin inline asm
	fma.rn.f32    %f5373, %f5373, 0.9999, 0.01;
	// end inline asm
	// begin inline asm
	fma.rn.f32    %f5374, %f5374, 0.9999, 0.01;
	// end inline asm
	// begin inline asm
	fma.rn.f64    %fd2956, %fd2956, 0.9999, 0.01;
	// end inline asm
	// begin inline asm
	fma.rn.f32    %f5373, %f5373, 0.9999, 0.01;
	// end inline asm
	// begin inline asm
	fma.rn.f32    %f5374, %f5374, 0.9999, 0.01;
	// end inline asm
	// begin inline asm
	fma.rn.f64    %fd2955, %fd2955, 0.9999, 0.01;
	// end inline asm
	// begin inline asm
	fma.rn.f32    %f5373, %f5373, 0.9999, 0.01;
	// end inline asm
	// begin inline asm
	fma.rn.f32    %f5374, %f5374, 0.9999, 0.01;
	// end inline asm
	// begin inline asm
	fma.rn.f64    %fd2956, %fd2956, 0.9999, 0.01;
	// end inline asm
	// begin inline asm
	fma.rn.f32    %f5373, %f5373, 0.9999, 0.01;
	// end inline asm
	// begin inline asm
	fma.rn.f32    %f5374, %f5374, 0.9999, 0.01;
	// end inline asm
	// begin inline asm
	fma.rn.f64    %fd2955, %fd2955, 0.9999, 0.01;
	// end inline asm
	// begin inline asm
	fma.rn.f32    %f5373, %f5373, 0.9999, 0.01;
	// end inline asm
	// begin inline asm
	fma.rn.f32    %f5374, %f5374, 0.9999, 0.01;
	// end inline asm
	// begin inline asm
	fma.rn.f64    %fd2956, %fd2956, 0.9999, 0.01;
	// end inline asm
	// begin inline asm
	fma.rn.f32    %f5373, %f5373, 0.9999, 0.01;
	// end inline asm
	// begin inline asm
	fma.rn.f32    %f5374, %f5374, 0.9999, 0.01;
	// end inline asm
	// begin inline asm
	fma.rn.f64    %fd2955, %fd2955, 0.9999, 0.01;
	// end inline asm
	// begin inline asm
	fma.rn.f32    %f5373, %f5373, 0.9999, 0.01;
	// end inline asm
	// begin inline asm
	fma.rn.f32    %f5374, %f5374, 0.9999, 0.01;
	// end inline asm
	// begin inline asm
	fma.rn.f64    %fd2956, %fd2956, 0.9999, 0.01;
	// end inline asm
	// begin inline asm
	fma.rn.f32    %f5373, %f5373, 0.9999, 0.01;
	// end inline asm
	// begin inline asm
	fma.rn.f32    %f5374, %f5374, 0.9999, 0.01;
	// end inline asm
	// begin inline asm
	fma.rn.f64    %fd2955, %fd2955, 0.9999, 0.01;
	// end inline asm
	// begin inline asm
	fma.rn.f32    %f5373, %f5373, 0.9999, 0.01;
	// end inline asm
	// begin inline asm
	fma.rn.f32    %f5374, %f5374, 0.9999, 0.01;
	// end inline asm
	// begin inline asm
	fma.rn.f64    %fd2956, %fd2956, 0.9999, 0.01;
	// end inline asm
	// begin inline asm
	fma.rn.f32    %f5373, %f5373, 0.9999, 0.01;
	// end inline asm
	// begin inline asm
	fma.rn.f32    %f5374, %f5374, 0.9999, 0.01;
	// end inline asm
	// begin inline asm
	fma.rn.f64    %fd2955, %fd2955, 0.9999, 0.01;
	// end inline asm
	// begin inline asm
	fma.rn.f32    %f5373, %f5373, 0.9999, 0.01;
	// end inline asm
	// begin inline asm
	fma.rn.f32    %f5374, %f5374, 0.9999, 0.01;
	// end inline asm
	// begin inline asm
	fma.rn.f64    %fd2956, %fd2956, 0.9999, 0.01;
	// end inline asm
	// begin inline asm
	fma.rn.f32    %f5373, %f5373, 0.9999, 0.01;
	// end inline asm
	// begin inline asm
	fma.rn.f32    %f5374, %f5374, 0.9999, 0.01;
	// end inline asm
	// begin inline asm
	fma.rn.f64    %fd2955, %fd2955, 0.9999, 0.01;
	// end inline asm
	// begin inline asm
	fma.rn.f32    %f5373, %f5373, 0.9999, 0.01;
	// end inline asm
	// begin inline asm
	fma.rn.f32    %f5374, %f5374, 0.9999, 0.01;
	// end inline asm
	// begin inline asm
	fma.rn.f64    %fd2956, %fd2956, 0.9999, 0.01;
	// end inline asm
	// begin inline asm
	fma.rn.f32    %f5373, %f5373, 0.9999, 0.01;
	// end inline asm
	// begin inline asm
	fma.rn.f32    %f5374, %f5374, 0.9999, 0.01;
	// end inline asm
	// begin inline asm
	fma.rn.f64    %fd2955, %fd2955, 0.9999, 0.01;
	// end inline asm
	// begin inline asm
	fma.rn.f32    %f5373, %f5373, 0.9999, 0.01;
	// end inline asm
	// begin inline asm
	fma.rn.f32    %f5374, %f5374, 0.9999, 0.01;
	// end inline asm
	// begin inline asm
	fma.rn.f64    %fd2956, %fd2956, 0.9999, 0.01;
	// end inline asm
	// begin inline asm
	fma.rn.f32    %f5373, %f5373, 0.9999, 0.01;
	// end inline asm
	// begin inline asm
	fma.rn.f32    %f5374, %f5374, 0.9999, 0.01;
	// end inline asm
	// begin inline asm
	fma.rn.f64    %fd2955, %fd2955, 0.9999, 0.01;
	// end inline asm
	// begin inline asm
	fma.rn.f32    %f5373, %f5373, 0.9999, 0.01;
	// end inline asm
	// begin inline asm
	fma.rn.f32    %f5374, %f5374, 0.9999, 0.01;
	// end inline asm
	// begin inline asm
	fma.rn.f64    %fd2956, %fd2956, 0.9999, 0.01;
	// end inline asm
	// begin inline asm
	fma.rn.f32    %f5373, %f5373, 0.9999, 0.01;
	// end inline asm
	// begin inline asm
	fma.rn.f32    %f5374, %f5374, 0.9999, 0.01;
	// end inline asm
	// begin inline asm
	fma.rn.f64    %fd2955, %fd2955, 0.9999, 0.01;
	// end inline asm
	// begin inline asm
	fma.rn.f32    %f5373, %f5373, 0.9999, 0.01;
	// end inline asm
	// begin inline asm
	fma.rn.f32    %f5374, %f5374, 0.9999, 0.01;
	// end inline asm
	// begin inline asm
	fma.rn.f64    %fd2956, %fd2956, 0.9999, 0.01;
	// end inline asm
	// begin inline asm
	fma.rn.f32    %f5373, %f5373, 0.9999, 0.01;
	// end inline asm
	// begin inline asm
	fma.rn.f32    %f5374, %f5374, 0.9999, 0.01;
	// end inline asm
	// begin inline asm
	fma.rn.f64    %fd2955, %fd2955, 0.9999, 0.01;
	// end inline asm
	// begin inline asm
	fma.rn.f32    %f5373, %f5373, 0.9999, 0.01;
	// end inline asm
	// begin inline asm
	fma.rn.f32    %f5374, %f5374, 0.9999, 0.01;
	// end inline asm
	// begin inline asm
	fma.rn.f64    %fd2956, %fd2956, 0.9999, 0.01;
	// end inline asm
	mov.f32 	%f1426, %f5373;
	// begin inline asm
	fma.rn.f32    %f1426, %f1426, 0.9999, 0.01;
	// end inline asm
	mov.f32 	%f1428, %f5374;
	// begin inline asm
	fma.rn.f32    %f1428, %f1428, 0.9999, 0.01;
	// end inline asm
	// begin inline asm
	fma.rn.f64    %fd2955, %fd2955, 0.9999, 0.01;
	// end inline asm
	// begin inline asm
	fma.rn.f32    %f1426, %f1426, 0.9999, 0.01;
	// end inline asm
	// begin inline asm
	fma.rn.f32    %f1428, %f1428, 0.9999, 0.01;
	// end inline asm
	// begin inline asm
	fma.rn.f64    %fd2956, %fd2956, 0.9999, 0.01;
	// end inline asm
	// begin inline asm
	fma.rn.f32    %f1426, %f1426, 0.9999, 0.01;
	// end inline asm
	// begin inline asm
	fma.rn.f32    %f1428, %f1428, 0.9999, 0.01;
	// end inline asm
	// begin inline asm
	fma.rn.f64    %fd2955, %fd2955, 0.9999, 0.01;
	// end inline asm
	// begin inline asm
	fma.rn.f32    %f1426, %f1426, 0.9999, 0.01;
	// end inline asm
	// begin inline asm
	fma.rn.f32    %f1428, %f1428, 0.9999, 0.01;
	// end inline asm
	// begin inline asm
	fma.rn.f64    %fd2956, %fd2956, 0.9999, 0.01;
	// end inline asm
	// begin inline asm
	fma.rn.f32    %f1426, %f1426, 0.9999, 0.01;
	// end inline asm
	// begin inline asm
	fma.rn.f32    %f1428, %f1428, 0.9999, 0.01;
	// end inline asm
	// begin inline asm
	fma.rn.f64    %fd2955, %fd2955, 0.9999, 0.01;
	// end inline asm
	// begin inline asm
	fma.rn.f32    %f1426, %f1426, 0.9999, 0.01;
	// end inline asm
	// begin inline asm
	fma.rn.f32    %f1428, %f1428, 0.9999, 0.01;
	// end inline asm
	// begin inline asm
	fma.rn.f64    %fd2956, %fd2956, 0.9999, 0.01;
	// end inline asm
	// begin inline asm
	fma.rn.f32    %f1426, %f1426, 0.9999, 0.01;
	// end inline asm
	// begin inline asm
	fma.rn.f32    %f1428, %f1428, 0.9999, 0.01;
	// end inline asm
	// begin inline asm
	fma.rn.f64    %fd2955, %fd2955, 0.9999, 0.01;
	// end inline asm
	// begin inline asm
	fma.rn.f32    %f1426, %f1426, 0.9999, 0.01;
	// end inline asm
	// begin inline asm
	fma.rn.f32    %f1428, %f1428, 0.9999, 0.01;
	// end inline asm
	// begin inline asm
	fma.rn.f64    %fd2956, %fd2956, 0.9999, 0.01;
	// end inline asm
	// begin inline asm
	fma.rn.f32    %f1426, %f1426, 0.9999, 0.01;
	// end inline asm
	// begin inline asm
	fma.rn.f32    %f1428, %f1428, 0.9999, 0.01;
	// end inline asm
	// begin inline asm
	fma.rn.f64    %fd2955, %fd2955, 0.9999, 0.01;
	// end inline asm
	// begin inline asm
	fma.rn.f32    %f1426, %f1426, 0.9999, 0.01;
	// end inline asm
	// begin inline asm
	fma.rn.f32    %f1428, %f1428, 0.9999, 0.01;
	// end inline asm
	// begin inline asm
	fma.rn.f64    %fd2956, %fd2956, 0.9999, 0.01;
	// end inline asm
	// begin inline asm
	fma.rn.f32    %f1426, %f1426, 0.9999, 0.01;
	// end inline asm
	// begin inline asm
	fma.rn.f32    %f1428, %f1428, 0.9999, 0.01;
	// end inline asm
	// begin inline asm
	fma.rn.f64    %fd2955, %fd2955, 0.9999, 0.01;
	// end inline asm
	// begin inline asm
	fma.rn.f32    %f1426, %f1426, 0.9999, 0.01;
	// end inline asm
	// begin inline asm
	fma.rn.f32    %f1428, %f1428, 0.9999, 0.01;
	// end inline asm
	// begin inline asm
	fma.rn.f64    %fd2956, %fd2956, 0.9999, 0.01;
	// end inline asm
	// begin inline asm
	fma.rn.f32    %f1426, %f1426, 0.9999, 0.01;
	// end inline asm
	// begin inline asm
	fma.rn.f32    %f1428, %f1428, 0.9999, 0.01;
	// end inline asm
	// begin inline asm
	fma.rn.f64    %fd2955, %fd2955, 0.9999, 0.01;
	// end inline asm
	// begin inline asm
	fma.rn.f32    %f1426, %f1426, 0.9999, 0.01;
	// end inline asm
	// begin inline asm
	fma.rn.f32    %f1428, %f1428, 0.9999, 0.01;
	// end inline asm
	// begin inline asm
	fma.rn.f64    %fd2956, %fd2956, 0.9999, 0.01;
	// end inline asm
	// begin inline asm
	fma.rn.f32    %f1426, %f1426, 0.9999, 0.01;
	// end inline asm
	// begin inline asm
	fma.rn.f32    %f1428, %f1428, 0.9999, 0.01;
	// end inline asm
	// begin inline asm
	fma.rn.f64    %fd2955, %fd2955, 0.9999, 0.01;
	// end inline asm
	// begin inline asm
	fma.rn.f32    %f1426, %f1426, 0.9999, 0.01;
	// end inline asm
	// begin inline asm
	fma.rn.f32    %f1428, %f1428, 0.9999, 0.01;
	// end inline asm
	// begin inline asm
	fma.rn.f64    %fd2956, %fd2956, 0.9999, 0.01;
	// end inline asm
	// begin inline asm
	fma.rn.f32    %f1426, %f1426, 0.9999, 0.01;
	// end inline asm
	// begin inline asm
	fma.rn.f32    %f1428, %f1428, 0.9999, 0.01;
	// end inline asm
	// begin inline asm
	fma.rn.f64    %fd2955, %fd2955, 0.9999, 0.01;
	// end inline asm
	// begin inline asm
	fma.rn.f32    %f1426, %f1426, 0.9999, 0.01;
	// end inline asm
	// begin inline asm
	fma.rn.f32    %f1428, %f1428, 0.9999, 0.01;
	// end inline asm
	// begin inline asm
	fma.rn.f64    %fd2956, %fd2956, 0.9999, 0.01;
	// end inline asm
	// begin inline asm
	fma.rn.f32    %f1426, %f1426, 0.9999, 0.01;
	// end inline asm
	// begin inline asm
	fma.rn.f32    %f1428, %f1428, 0.9999, 0.01;
	// end inline asm
	// begin inline asm
	fma.rn.f64    %fd2955, %fd2955, 0.9999, 0.01;
	// end inline asm
	// begin inline asm
	fma.rn.f32    %f1426, %f1426, 0.9999, 0.01;
	// end inline asm
	// begin inline asm
	fma.rn.f32    %f1428, %f1428, 0.9999, 0.01;
	// end inline asm
	// begin inline asm
	fma.rn.f64    %fd2956, %fd2956, 0.9999, 0.01;
	// end inline asm
	// begin inline asm
	fma.rn.f32    %f1426, %f1426, 0.9999, 0.01;
	// end inline asm
	// begin inline asm
	fma.rn.f32    %f1428, %f1428, 0.9999, 0.01;
	// end inline asm
	// begin inline asm
	fma.rn.f64    %fd2955, %fd2955, 0.9999, 0.01;
	// end inline asm
	// begin inline asm
	fma.rn.f32    %f1426, %f1426, 0.9999, 0.01;
	// end inline asm
	// begin inline asm
	fma.rn.f32    %f1428, %f1428, 0.9999, 0.01;
	// end inline asm
	// begin inline asm
	fma.rn.f64    %fd2956, %fd2956, 0.9999, 0.01;
	// end inline asm
	// begin inline asm
	fma.rn.f32    %f1426, %f1426, 0.9999, 0.01;
	// end inline asm
	// begin inline asm
	fma.rn.f32    %f1428, %f1428, 0.9999, 0.01;
	// end inline asm
	// begin inline asm
	fma.rn.f64    %fd2955, %fd2955, 0.9999, 0.01;
	// end inline asm
	// begin inline asm
	fma.rn.f32    %f1426, %f1426, 0.9999, 0.01;
	// end inline asm
	// begin inline asm
	fma.rn.f32    %f1428, %f1428, 0.9999, 0.01;
	// end inline asm
	// begin inline asm
	fma.rn.f64    %fd2956, %fd2956, 0.9999, 0.01;
	// end inline asm
	// begin inline asm
	fma.rn.f32    %f1426, %f1426, 0.9999, 0.01;
	// end inline asm
	// begin inline asm
	fma.rn.f32    %f1428, %f1428, 0.9999, 0.01;
	// end inline asm
	// begin inline asm
	fma.rn.f64    %fd2955, %fd2955, 0.9999, 0.01;
	// end inline asm
	// begin inline asm
	fma.rn.f32    %f1426, %f1426, 0.9999, 0.01;
	// end inline asm
	// begin inline asm
	fma.rn.f32    %f1428, %f1428, 0.9999, 0.01;
	// end inline asm
	// begin inline asm
	fma.rn.f64    %fd2956, %fd2956, 0.9999, 0.01;
	// end inline asm
	// begin inline asm
	fma.rn.f32    %f1426, %f1426, 0.9999, 0.01;
	// end inline asm
	// begin inline asm
	fma.rn.f32    %f1428, %f1428, 0.9999, 0.01;
	// end inline asm
	// begin inline asm
	fma.rn.f64    %fd2955, %fd2955, 0.9999, 0.01;
	// end inline asm
	// begin inline asm
	fma.rn.f32    %f1426, %f1426, 0.9999, 0.01;
	// end inline asm
	// begin inline asm
	fma.rn.f32    %f1428, %f1428, 0.9999, 0.01;
	// end inline asm
	// begin inline asm
	fma.rn.f64    %fd2956, %fd2956, 0.9999, 0.01;
	// end inline asm
	// begin inline asm
	fma.rn.f32    %f1426, %f1426, 0.9999, 0.01;
	// end inline asm
	// begin inline asm
	fma.rn.f32    %f1428, %f1428, 0.9999, 0.01;
	// end inline asm
	// begin inline asm
	fma.rn.f64    %fd2955, %fd2955, 0.9999, 0.01;
	// end inline asm
	// begin inline asm
	fma.rn.f32    %f1426, %f1426, 0.9999, 0.01;
	// end inline asm
	// begin inline asm
	fma.rn.f32    %f1428, %f1428, 0.9999, 0.01;
	// end inline asm
	// begin inline asm
	fma.rn.f64    %fd2956, %fd2956, 0.9999, 0.01;
	// end inline asm
	// begin inline asm
	fma.rn.f32    %f1426, %f1426, 0.9999, 0.01;
	// end inline asm
	// begin inline asm
	fma.rn.f32    %f1428, %f1428, 0.9999, 0.01;
	// end inline asm
	// begin inline asm
	fma.rn.f64    %fd2955, %fd2955, 0.9999, 0.01;
	// end inline asm
	// begin inline asm
	fma.rn.f32    %f1426, %f1426, 0.9999, 0.01;
	// end inline asm
	// begin inline asm
	fma.rn.f32    %f1428, %f1428, 0.9999, 0.01;
	// end inline asm
	// begin inline asm
	fma.rn.f64    %fd2956, %fd2956, 0.9999, 0.01;
	// end inline asm
	// begin inline asm
	fma.rn.f32    %f1426, %f1426, 0.9999, 0.01;
	// end inline asm
	// begin inline asm
	fma.rn.f32    %f1428, %f1428, 0.9999, 0.01;
	// end inline asm
	// begin inline asm
	fma.rn.f64    %fd2955, %fd2955, 0.9999, 0.01;
	// end inline asm
	// begin inline asm
	fma.rn.f32    %f1426, %f1426, 0.9999, 0.01;
	// end inline asm
	// begin inline asm
	fma.rn.f32    %f1428, %f1428, 0.9999, 0.01;
	// end inline asm
	// begin inline asm
	fma.rn.f64    %fd2956, %fd2956, 0.9999, 0.01;
	// end inline asm
	// begin inline asm
	fma.rn.f32    %f1426, %f1426, 0.9999, 0.01;
	// end inline asm
	// begin inline asm
	fma.rn.f32    %f1428, %f1428, 0.9999, 0.01;
	// end inline asm
	// begin inline asm
	fma.rn.f64    %fd2955, %fd2955, 0.9999, 0.01;
	// end inline asm
	// begin inline asm
	fma.rn.f32    %f1426, %f1426, 0.9999, 0.01;
	// end inline asm
	// begin inline asm
	fma.rn.f32    %f1428, %f1428, 0.9999, 0.01;
	// end inline asm
	// begin inline asm
	fma.rn.f64    %fd2956, %fd2956, 0.9999, 0.01;
	// end inline asm
	// begin inline asm
	fma.rn.f32    %f1426, %f1426, 0.9999, 0.01;
	// end inline asm
	// begin inline asm
	fma.rn.f32    %f1428, %f1428, 0.9999, 0.01;
	// end inline asm
	// begin inline asm
	fma.rn.f64    %fd2955, %fd2955, 0.9999, 0.01;
	// end inline asm
	// begin inline asm
	fma.rn.f32    %f1426, %f1426, 0.9999, 0.01;
	// end inline asm
	// begin inline asm
	fma.rn.f32    %f1428, %f1428, 0.9999, 0.01;
	// end inline asm
	// begin inline asm
	fma.rn.f64    %fd2956, %fd2956, 0.9999, 0.01;
	// end inline asm
	// begin inline asm
	fma.rn.f32    %f1426, %f1426, 0.9999, 0.01;
	// end inline asm
	// begin inline asm
	fma.rn.f32    %f1428, %f1428, 0.9999, 0.01;
	// end inline asm
	// begin inline asm
	fma.rn.f64    %fd2955, %fd2955, 0.9999, 0.01;
	// end inline asm
	// begin inline asm
	fma.rn.f32    %f1426, %f1426, 0.9999, 0.01;
	// end inline asm
	// begin inline asm
	fma.rn.f32    %f1428, %f1428, 0.9999, 0.01;
	// end inline asm
	// begin inline asm
	fma.rn.f64    %fd2956, %fd2956, 0.9999, 0.01;
	// end inline asm
	// begin inline asm
	fma.rn.f32    %f1426, %f1426, 0.9999, 0.01;
	// end inline asm
	// begin inline asm
	fma.rn.f32    %f1428, %f1428, 0.9999, 0.01;
	// end inline asm
	// begin inline asm
	fma.rn.f64    %fd2955, %fd2955, 0.9999, 0.01;
	// end inline asm
	// begin inline asm
	fma.rn.f32    %f1426, %f1426, 0.9999, 0.01;
	// end inline asm
	// begin inline asm
	fma.rn.f32    %f1428, %f1428, 0.9999, 0.01;
	// end inline asm
	// begin inline asm
	fma.rn.f64    %fd2956, %fd2956, 0.9999, 0.01;
	// end inline asm
	// begin inline asm
	fma.rn.f32    %f1426, %f1426, 0.9999, 0.01;
	// end inline asm
	// begin inline asm
	fma.rn.f32    %f1428, %f1428, 0.9999, 0.01;
	// end inline asm
	// begin inline asm
	fma.rn.f64    %fd2955, %fd2955, 0.9999, 0.01;
	// end inline asm
	// begin inline asm
	fma.rn.f32    %f1426, %f1426, 0.9999, 0.01;
	// end inline asm
	// begin inline asm
	fma.rn.f32    %f1428, %f1428, 0.9999, 0.01;
	// end inline asm
	// begin inline asm
	fma.rn.f64    %fd2956, %fd2956, 0.9999, 0.01;
	// end inline asm
	// begin inline asm
	fma.rn.f32    %f1426, %f1426, 0.9999, 0.01;
	// end inline asm
	// begin inline asm
	fma.rn.f32    %f1428, %f1428, 0.9999, 0.01;
	// end inline asm
	// begin inline asm
	fma.rn.f64    %fd2955, %fd2955, 0.9999, 0.01;
	// end inline asm
	// begin inline asm
	fma.rn.f32    %f1426, %f1426, 0.9999, 0.01;
	// end inline asm
	// begin inline asm
	fma.rn.f32    %f1428, %f1428, 0.9999, 0.01;
	// end inline asm
	// begin inline asm
	fma.rn.f64    %fd2956, %fd2956, 0.9999, 0.01;
	// end inline asm
	// begin inline asm
	fma.rn.f32    %f1426, %f1426, 0.9999, 0.01;
	// end inline asm
	// begin inline asm
	fma.rn.f32    %f1428, %f1428, 0.9999, 0.01;
	// end inline asm
	// begin inline asm
	fma.rn.f64    %fd2955, %fd2955, 0.9999, 0.01;
	// end inline asm
	// begin inline asm
	fma.rn.f32    %f1426, %f1426, 0.9999, 0.01;
	// end inline asm
	// begin inline asm
	fma.rn.f32    %f1428, %f1428, 0.9999, 0.01;
	// end inline asm
	// begin inline asm
	fma.rn.f64    %fd2956, %fd2956, 0.9999, 0.01;
	// end inline asm
	// begin inline asm
	fma.rn.f32    %f1426, %f1426, 0.9999, 0.01;
	// end inline asm
	// begin inline asm
	fma.rn.f32    %f1428, %f1428, 0.9999, 0.01;
	// end inline asm
	// begin inline asm
	fma.rn.f64    %fd2955, %fd2955, 0.9999, 0.01;
	// end inline asm
	// begin inline asm
	fma.rn.f32    %f1426, %f1426, 0.9999, 0.01;
	// end inline asm
	// begin inline asm
	fma.rn.f32    %f1428, %f1428, 0.9999, 0.01;
	// end inline asm
	// begin inline asm
	fma.rn.f64    %fd2956, %fd2956, 0.9999, 0.01;
	// end inline asm
	// begin inline asm
	fma.rn.f32    %f1426, %f1426, 0.9999, 0.01;
	// end inline asm
	// begin inline asm
	fma.rn.f32    %f1428, %f1428, 0.9999, 0.01;
	// end inline asm
	// begin inline asm
	fma.rn.f64    %fd2955, %fd2955, 0.9999, 0.01;
	// end inline asm
	// begin inline asm
	fma.rn.f32    %f1426, %f1426, 0.9999, 0.01;
	// end inline asm
	// begin inline asm
	fma.rn.f32    %f1428, %f1428, 0.9999, 0.01;
	// end inline asm
	// begin inline asm
	fma.rn.f64    %fd2956, %fd2956, 0.9999, 0.01;
	// end inline asm
	// begin inline asm
	fma.rn.f32    %f1426, %f1426, 0.9999, 0.01;
	// end inline asm
	// begin inline asm
	fma.rn.f32    %f1428, %f1428, 0.9999, 0.01;
	// end inline asm
	// begin inline asm
	fma.rn.f64    %fd2955, %fd2955, 0.9999, 0.01;
	// end inline asm
	// begin inline asm
	fma.rn.f32    %f1426, %f1426, 0.9999, 0.01;
	// end inline asm
	// begin inline asm
	fma.rn.f32    %f1428, %f1428, 0.9999, 0.01;
	// end inline asm
	// begin inline asm
	fma.rn.f64    %fd2956, %fd2956, 0.9999, 0.01;
	// end inline asm
	// begin inline asm
	fma.rn.f32    %f1426, %f1426, 0.9999, 0.01;
	// end inline asm
	// begin inline asm
	fma.rn.f32    %f1428, %f1428, 0.9999, 0.01;
	// end inline asm
	// begin inline asm
	fma.rn.f64    %fd2955, %fd2955, 0.9999, 0.01;
	// end inline asm
	// begin inline asm
	fma.rn.f32    %f1426, %f1426, 0.9999, 0.01;
	// end inline asm
	// begin inline asm
	fma.rn.f32    %f1428, %f1428, 0.9999, 0.01;
	// end inline asm
	// begin inline asm
	fma.rn.f64    %fd2956, %fd2956, 0.9999, 0.01;
	// end inline asm
	// begin inline asm
	fma.rn.f32    %f1426, %f1426, 0.9999, 0.01;
	// end inline asm
	// begin inline asm
	fma.rn.f32    %f1428, %f1428, 0.9999, 0.01;
	// end inline asm
	// begin inline asm
	fma.rn.f64    %fd2955, %fd2955, 0.9999, 0.01;
	// end inline asm
	// begin inline asm
	fma.rn.f32    %f1426, %f1426, 0.9999, 0.01;
	// end inline asm
	// begin inline asm
	fma.rn.f32    %f1428, %f1428, 0.9999, 0.01;
	// end inline asm
	// begin inline asm
	fma.rn.f64    %fd2956, %fd2956, 0.9999, 0.01;
	// end inline asm
	// begin inline asm
	fma.rn.f32    %f1426, %f1426, 0.9999, 0.01;
	// end inline asm
	// begin inline asm
	fma.rn.f32    %f1428, %f1428, 0.9999, 0.01;
	// end inline asm
	// begin inline asm
	fma.rn.f64    %fd2955, %fd2955, 0.9999, 0.01;
	// end inline asm
	// begin inline asm
	fma.rn.f32    %f1426, %f1426, 0.9999, 0.01;
	// end inline asm
	// begin inline asm
	fma.rn.f32    %f1428, %f1428, 0.9999, 0.01;
	// end inline asm
	// begin inline asm
	fma.rn.f64    %fd2956, %fd2956, 0.9999, 0.01;
	// end inline asm
	// begin inline asm
	fma.rn.f32    %f1426, %f1426, 0.9999, 0.01;
	// end inline asm
	// begin inline asm
	fma.rn.f32    %f1428, %f1428, 0.9999, 0.01;
	// end inline asm
	// begin inline asm
	fma.rn.f64    %fd2955, %fd2955, 0.9999, 0.01;
	// end inline asm
	// begin inline asm
	fma.rn.f32    %f1426, %f1426, 0.9999, 0.01;
	// end inline asm
	// begin inline asm
	fma.rn.f32    %f1428, %f1428, 0.9999, 0.01;
	// end inline asm
	// begin inline asm
	fma.rn.f64    %fd2956, %fd2956, 0.9999, 0.01;
	// end inline asm
	// begin inline asm
	fma.rn.f32    %f1426, %f1426, 0.9999, 0.01;
	// end inline asm
	// begin inline asm
	fma.rn.f32    %f1428, %f1428, 0.9999, 0.01;
	// end inline asm
	// begin inline asm
	fma.rn.f64    %fd2955, %fd2955, 0.9999, 0.01;
	// end inline asm
	// begin inline asm
	fma.rn.f32    %f1426, %f1426, 0.9999, 0.01;
	// end inline asm
	// begin inline asm
	fma.rn.f32    %f1428, %f1428, 0.9999, 0.01;
	// end inline asm
	// begin inline asm
	fma.rn.f64    %fd2956, %fd2956, 0.9999, 0.01;
	// end inline asm
	// begin inline asm
	fma.rn.f32    %f1426, %f1426, 0.9999, 0.01;
	// end inline asm
	// begin inline asm
	fma.rn.f32    %f1428, %f1428, 0.9999, 0.01;
	// end inline asm
	// begin inline asm
	fma.rn.f64    %fd2955, %fd2955, 0.9999, 0.01;
	// end inline asm
	// begin inline asm
	fma.rn.f32    %f1426, %f1426, 0.9999, 0.01;
	// end inline asm
	// begin inline asm
	fma.rn.f32    %f1428, %f1428, 0.9999, 0.01;
	// end inline asm
	// begin inline asm
	fma.rn.f64    %fd2956, %fd2956, 0.9999, 0.01;
	// end inline asm
	// begin inline asm
	fma.rn.f32    %f1426, %f1426, 0.9999, 0.01;
	// end inline asm
	// begin inline asm
	fma.rn.f32    %f1428, %f1428, 0.9999, 0.01;
	// end inline asm
	// begin inline asm
	fma.rn.f64    %fd2955, %fd2955, 0.9999, 0.01;
	// end inline asm
	// begin inline asm
	fma.rn.f32    %f1426, %f1426, 0.9999, 0.01;
	// end inline asm
	// begin inline asm
	fma.rn.f32    %f1428, %f1428, 0.9999, 0.01;
	// end inline asm
	// begin inline asm
	fma.rn.f64    %fd2956, %fd2956, 0.9999, 0.01;
	// end inline asm
	// begin inline asm
	fma.rn.f32    %f1426, %f1426, 0.9999, 0.01;
	// end inline asm
	// begin inline asm
	fma.rn.f32    %f1428, %f1428, 0.9999, 0.01;
	// end inline asm
	// begin inline asm
	fma.rn.f64    %fd2955, %fd2955, 0.9999, 0.01;
	// end inline asm
	// begin inline asm
	fma.rn.f32    %f1426, %f1426, 0.9999, 0.01;
	// end inline asm
	// begin inline asm
	fma.rn.f32    %f1428, %f1428, 0.9999, 0.01;
	// end inline asm
	// begin inline asm
	fma.rn.f64    %fd2956, %fd2956, 0.9999, 0.01;
	// end inline asm
	// begin inline asm
	fma.rn.f32    %f1426, %f1426, 0.9999, 0.01;
	// end inline asm
	// begin inline asm
	fma.rn.f32    %f1428, %f1428, 0.9999, 0.01;
	// end inline asm
	// begin inline asm
	fma.rn.f64    %fd2955, %fd2955, 0.9999, 0.01;
	// end inline asm
	// begin inline asm
	fma.rn.f32    %f1426, %f1426, 0.9999, 0.01;
	// end inline asm
	// begin inline asm
	fma.rn.f32    %f1428, %f1428, 0.9999, 0.01;
	// end inline asm
	// begin inline asm
	fma.rn.f64    %fd2956, %fd2956, 0.9999, 0.01;
	// end inline asm
	// begin inline asm
	fma.rn.f32    %f1426, %f1426, 0.9999, 0.01;
	// end inline asm
	// begin inline asm
	fma.rn.f32    %f1428, %f1428, 0.9999, 0.01;
	// end inline asm
	// begin inline asm
	fma.rn.f64    %fd2955, %fd2955, 0.9999, 0.01;
	// end inline asm
	// begin inline asm
	fma.rn.f32    %f1426, %f1426, 0.9999, 0.01;
	// end inline asm
	// begin inline asm
	fma.rn.f32    %f1428, %f1428, 0.9999, 0.01;
	// end inline asm
	// begin inline asm
	fma.rn.f64    %fd2956, %fd2956, 0.9999, 0.01;
	// end inline asm
	// begin inline asm
	fma.rn.f32    %f1426, %f1426, 0.9999, 0.01;
	// end inline asm
	// begin inline asm
	fma.rn.f32    %f1428, %f1428, 0.9999, 0.01;
	// end inline asm
	// begin inline asm
	fma.rn.f64    %fd2955, %fd2955, 0.9999, 0.01;
	// end inline asm
	// begin inline asm
	fma.rn.f32    %f1426, %f1426, 0.9999, 0.01;
	// end inline asm
	// begin inline asm
	fma.rn.f32    %f1428, %f1428, 0.9999, 0.01;
	// end inline asm
	// begin inline asm
	fma.rn.f64    %fd2956, %fd2956, 0.9999, 0.01;
	// end inline asm
	// begin inline asm
	fma.rn.f32    %f1426, %f1426, 0.9999, 0.01;
	// end inline asm
	// begin inline asm
	fma.rn.f32    %f1428, %f1428, 0.9999, 0.01;
	// end inline asm
	// begin inline asm
	fma.rn.f64    %fd2955, %fd2955, 0.9999, 0.01;
	// end inline asm
	// begin inline asm
	fma.rn.f32    %f1426, %f1426, 0.9999, 0.01;
	// end inline asm
	// begin inline asm
	fma.rn.f32    %f1428, %f1428, 0.9999, 0.01;
	// end inline asm
	// begin inline asm
	fma.rn.f64    %fd2956, %fd2956, 0.9999, 0.01;
	// end inline asm
	// begin inline asm
	fma.rn.f32    %f1426, %f1426, 0.9999, 0.01;
	// end inline asm
	// begin inline asm
	fma.rn.f32    %f1428, %f1428, 0.9999, 0.01;
	// end inline asm
	// begin inline asm
	fma.rn.f64    %fd2955, %fd2955, 0.9999, 0.01;
	// end inline asm
	// begin inline asm
	fma.rn.f32    %f1426, %f1426, 0.9999, 0.01;
	// end inline asm
	// begin inline asm
	fma.rn.f32    %f1428, %f1428, 0.9999, 0.01;
	// end inline asm
	// begin inline asm
	fma.rn.f64    %fd2956, %fd2956, 0.9999, 0.01;
	// end inline asm
	// begin inline asm
	fma.rn.f32    %f1426, %f1426, 0.9999, 0.01;
	// end inline asm
	// begin inline asm
	fma.rn.f32    %f1428, %f1428, 0.9999, 0.01;
	// end inline asm
	// begin inline asm
	fma.rn.f64    %fd2955, %fd2955, 0.9999, 0.01;
	// end inline asm
	// begin inline asm
	fma.rn.f32    %f1426, %f1426, 0.9999, 0.01;
	// end inline asm
	// begin inline asm
	fma.rn.f32    %f1428, %f1428, 0.9999, 0.01;
	// end inline asm
	// begin inline asm
	fma.rn.f64    %fd2956, %fd2956, 0.9999, 0.01;
	// end inline asm
	// begin inline asm
	fma.rn.f32    %f1426, %f1426, 0.9999, 0.01;
	// end inline asm
	// begin inline asm
	fma.rn.f32    %f1428, %f1428, 0.9999, 0.01;
	// end inline asm
	// begin inline asm
	fma.rn.f64    %fd2955, %fd2955, 0.9999, 0.01;
	// end inline asm
	// begin inline asm
	fma.rn.f32    %f1426, %f1426, 0.9999, 0.01;
	// end inline asm
	// begin inline asm
	fma.rn.f32    %f1428, %f1428, 0.9999, 0.01;
	// end inline asm
	// begin inline asm
	fma.rn.f64    %fd2956, %fd2956, 0.9999, 0.01;
	// end inline asm
	// begin inline asm
	fma.rn.f32    %f1426, %f1426, 0.9999, 0.01;
	// end inline asm
	// begin inline asm
	fma.rn.f32    %f1428, %f1428, 0.9999, 0.01;
	// end inline asm
	// begin inline asm
	fma.rn.f64    %fd2955, %fd2955, 0.9999, 0.01;
	// end inline asm
	// begin inline asm
	fma.rn.f32    %f1426, %f1426, 0.9999, 0.01;
	// end inline asm
	// begin inline asm
	fma.rn.f32    %f1428, %f1428, 0.9999, 0.01;
	// end inline asm
	// begin inline asm
	fma.rn.f64    %fd2956, %fd2956, 0.9999, 0.01;
	// end inline asm
	// begin inline asm
	fma.rn.f32    %f1426, %f1426, 0.9999, 0.01;
	// end inline asm
	// begin inline asm
	fma.rn.f32    %f1428, %f1428, 0.9999, 0.01;
	// end inline asm
	// begin inline asm
	fma.rn.f64    %fd2955, %fd2955, 0.9999, 0.01;
	// end inline asm
	// begin inline asm
	fma.rn.f32    %f1426, %f1426, 0.9999, 0.01;
	// end inline asm
	// begin inline asm
	fma.rn.f32    %f1428, %f1428, 0.9999, 0.01;
	// end inline asm
	// begin inline asm
	fma.rn.f64    %fd2956, %fd2956, 0.9999, 0.01;
	// end inline asm
	// begin inline asm
	fma.rn.f32    %f1426, %f1426, 0.9999, 0.01;
	// end inline asm
	// begin inline asm
	fma.rn.f32    %f1428, %f1428, 0.9999, 0.01;
	// end inline asm
	// begin inline asm
	fma.rn.f64    %fd2955, %fd2955, 0.9999, 0.01;
	// end inline asm
	// begin inline asm
	fma.rn.f32    %f1426, %f1426, 0.9999, 0.01;
	// end inline asm
	// begin inline asm
	fma.rn.f32    %f1428, %f1428, 0.9999, 0.01;
	// end inline asm
	// begin inline asm
	fma.rn.f64    %fd2956, %fd2956, 0.9999, 0.01;
	// end inline asm
	// begin inline asm
	fma.rn.f32    %f1426, %f1426, 0.9999, 0.01;
	// end inline asm
	// begin inline asm
	fma.rn.f32    %f1428, %f1428, 0.9999, 0.01;
	// end inline asm
	// begin inline asm
	fma.rn.f64    %fd2955, %fd2955, 0.9999, 0.01;
	// end inline asm
	// begin inline asm
	fma.rn.f32    %f1426, %f1426, 0.9999, 0.01;
	// end inline asm
	// begin inline asm
	fma.rn.f32    %f1428, %f1428, 0.9999, 0.01;
	// end inline asm
	// begin inline asm
	fma.rn.f64    %fd2956, %fd2956, 0.9999, 0.01;
	// end inline asm
	// begin inline asm
	fma.rn.f32    %f1426, %f1426, 0.9999, 0.01;
	// end inline asm
	// begin inline asm
	fma.rn.f32    %f1428, %f1428, 0.9999, 0.01;
	// end inline asm
	// begin inline asm
	fma.rn.f64    %fd2955, %fd2955, 0.9999, 0.01;
	// end inline asm
	// begin inline asm
	fma.rn.f32    %f1426, %f1426, 0.9999, 0.01;
	// end inline asm
	// begin inline asm
	fma.rn.f32    %f1428, %f1428, 0.9999, 0.01;
	// end inline asm
	// begin inline asm
	fma.rn.f64    %fd2956, %fd2956, 0.9999, 0.01;
	// end inline asm
	// begin inline asm
	fma.rn.f32    %f1426, %f1426, 0.9999, 0.01;
	// end inline asm
	// begin inline asm
	fma.rn.f32    %f1428, %f1428, 0.9999, 0.01;
	// end inline asm
	// begin inline asm
	fma.rn.f64    %fd2955, %fd2955, 0.9999, 0.01;
	// end inline asm
	// begin inline asm
	fma.rn.f32    %f1426, %f1426, 0.9999, 0.01;
	// end inline asm
	// begin inline asm
	fma.rn.f32    %f1428, %f1428, 0.9999, 0.01;
	// end inline asm
	// begin inline asm
	fma.rn.f64    %fd2956, %fd2956, 0.9999, 0.01;
	// end inline asm
	// begin inline asm
	fma.rn.f32    %f1426, %f1426, 0.9999, 0.01;
	// end inline asm
	// begin inline asm
	fma.rn.f32    %f1428, %f1428, 0.9999, 0.01;
	// end inline asm
	// begin inline asm
	fma.rn.f64    %fd2955, %fd2955, 0.9999, 0.01;
	// end inline asm
	// begin inline asm
	fma.rn.f32    %f1426, %f1426, 0.9999, 0.01;
	// end inline asm
	// begin inline asm
	fma.rn.f32    %f1428, %f1428, 0.9999, 0.01;
	// end inline asm
	// begin inline asm
	fma.rn.f64    %fd2956, %fd2956, 0.9999, 0.01;
	// end inline asm
	// begin inline asm
	fma.rn.f32    %f1426, %f1426, 0.9999, 0.01;
	// end inline asm
	// begin inline asm
	fma.rn.f32    %f1428, %f1428, 0.9999, 0.01;
	// end inline asm
	// begin inline asm
	fma.rn.f64    %fd2955, %fd2955, 0.9999, 0.01;
	// end inline asm
	// begin inline asm
	fma.rn.f32    %f1426, %f1426, 0.9999, 0.01;
	// end inline asm
	// begin inline asm
	fma.rn.f32    %f1428, %f1428, 0.9999, 0.01;
	// end inline asm
	// begin inline asm
	fma.rn.f64    %fd2956, %fd2956, 0.9999, 0.01;
	// end inline asm
	// begin inline asm
	fma.rn.f32    %f1426, %f1426, 0.9999, 0.01;
	// end inline asm
	// begin inline asm
	fma.rn.f32    %f1428, %f1428, 0.9999, 0.01;
	// end inline asm
	// begin inline asm
	fma.rn.f64    %fd2955, %fd2955, 0.9999, 0.01;
	// end inline asm
	// begin inline asm
	fma.rn.f32    %f1426, %f1426, 0.9999, 0.01;
	// end inline asm
	// begin inline asm
	fma.rn.f32    %f1428, %f1428, 0.9999, 0.01;
	// end inline asm
	// begin inline asm
	fma.rn.f64    %fd2956, %fd2956, 0.9999, 0.01;
	// end inline asm
	// begin inline asm
	fma.rn.f32    %f1426, %f1426, 0.9999, 0.01;
	// end inline asm
	// begin inline asm
	fma.rn.f32    %f1428, %f1428, 0.9999, 0.01;
	// end inline asm
	// begin inline asm
	fma.rn.f64    %fd2955, %fd2955, 0.9999, 0.01;
	// end inline asm
	// begin inline asm
	fma.rn.f32    %f1426, %f1426, 0.9999, 0.01;
	// end inline asm
	// begin inline asm
	fma.rn.f32    %f1428, %f1428, 0.9999, 0.01;
	// end inline asm
	// begin inline asm
	fma.rn.f64    %fd2956, %fd2956, 0.9999, 0.01;
	// end inline asm
	// begin inline asm
	fma.rn.f32    %f1426, %f1426, 0.9999, 0.01;
	// end inline asm
	// begin inline asm
	fma.rn.f32    %f1428, %f1428, 0.9999, 0.01;
	// end inline asm
	// begin inline asm
	fma.rn.f64    %fd2955, %fd2955, 0.9999, 0.01;
	// end inline asm
	// begin inline asm
	fma.rn.f32    %f1426, %f1426, 0.9999, 0.01;
	// end inline asm
	// begin inline asm
	fma.rn.f32    %f1428, %f1428, 0.9999, 0.01;
	// end inline asm
	// begin inline asm
	fma.rn.f64    %fd2956, %fd2956, 0.9999, 0.01;
	// end inline asm
	// begin inline asm
	fma.rn.f32    %f1426, %f1426, 0.9999, 0.01;
	// end inline asm
	// begin inline asm
	fma.rn.f32    %f1428, %f1428, 0.9999, 0.01;
	// end inline asm
	// begin inline asm
	fma.rn.f64    %fd2955, %fd2955, 0.9999, 0.01;
	// end inline asm
	// begin inline asm
	fma.rn.f32    %f1426, %f1426, 0.9999, 0.01;
	// end inline asm
	// begin inline asm
	fma.rn.f32    %f1428, %f1428, 0.9999, 0.01;
	// end inline asm
	// begin inline asm
	fma.rn.f64    %fd2956, %fd2956, 0.9999, 0.01;
	// end inline asm
	// begin inline asm
	fma.rn.f32    %f1426, %f1426, 0.9999, 0.01;
	// end inline asm
	// begin inline asm
	fma.rn.f32    %f1428, %f1428, 0.9999, 0.01;
	// end inline asm
	// begin inline asm
	fma.rn.f64    %fd2955, %fd2955, 0.9999, 0.01;
	// end inline asm
	// begin inline asm
	fma.rn.f32    %f1426, %f1426, 0.9999, 0.01;
	// end inline asm
	// begin inline asm
	fma.rn.f32    %f1428, %f1428, 0.9999, 0.01;
	// end inline asm
	// begin inline asm
	fma.rn.f64    %fd2956, %fd2956, 0.9999, 0.01;
	// end inline asm
	// begin inline asm
	fma.rn.f32    %f1426, %f1426, 0.9999, 0.01;
	// end inline asm
	// begin inline asm
	fma.rn.f32    %f1428, %f1428, 0.9999, 0.01;
	// end inline asm
	// begin inline asm
	fma.rn.f64    %fd2955, %fd2955, 0.9999, 0.01;
	// end inline asm
	// begin inline asm
	fma.rn.f32    %f1426, %f1426, 0.9999, 0.01;
	// end inline asm
	// begin inline asm
	fma.rn.f32    %f1428, %f1428, 0.9999, 0.01;
	// end inline asm
	// begin inline asm
	fma.rn.f64    %fd2956, %fd2956, 0.9999, 0.01;
	// end inline asm
	// begin inline asm
	fma.rn.f32    %f1426, %f1426, 0.9999, 0.01;
	// end inline asm
	// begin inline asm
	fma.rn.f32    %f1428, %f1428, 0.9999, 0.01;
	// end inline asm
	// begin inline asm
	fma.rn.f64    %fd2955, %fd2955, 0.9999, 0.01;
	// end inline asm
	// begin inline asm
	fma.rn.f32    %f1426, %f1426, 0.9999, 0.01;
	// end inline asm
	// begin inline asm
	fma.rn.f32    %f1428, %f1428, 0.9999, 0.01;
	// end inline asm
	// begin inline asm
	fma.rn.f64    %fd2956, %fd2956, 0.9999, 0.01;
	// end inline asm
	// begin inline asm
	fma.rn.f32    %f1426, %f1426, 0.9999, 0.01;
	// end inline asm
	// begin inline asm
	fma.rn.f32    %f1428, %f1428, 0.9999, 0.01;
	// end inline asm
	// begin inline asm
	fma.rn.f64    %fd2955, %fd2955, 0.9999, 0.01;
	// end inline asm
	// begin inline asm
	fma.rn.f32    %f1426, %f1426, 0.9999, 0.01;
	// end inline asm
	// begin inline asm
	fma.rn.f32    %f1428, %f1428, 0.9999, 0.01;
	// end inline asm
	// begin inline asm
	fma.rn.f64    %fd2956, %fd2956, 0.9999, 0.01;
	// end inline asm
	// begin inline asm
	fma.rn.f32    %f1426, %f1426, 0.9999, 0.01;
	// end inline asm
	// begin inline asm
	fma.rn.f32    %f1428, %f1428, 0.9999, 0.01;
	// end inline asm
	// begin inline asm
	fma.rn.f64    %fd2955, %fd2955, 0.9999, 0.01;
	// end inline asm
	// begin inline asm
	fma.rn.f32    %f1426, %f1426, 0.9999, 0.01;
	// end inline asm
	// begin inline asm
	fma.rn.f32    %f1428, %f1428, 0.9999, 0.01;
	// end inline asm
	// begin inline asm
	fma.rn.f64    %fd2956, %fd2956, 0.9999, 0.01;
	// end inline asm
	// begin inline asm
	fma.rn.f32    %f1426, %f1426, 0.9999, 0.01;
	// end inline asm
	// begin inline asm
	fma.rn.f32    %f1428, %f1428, 0.9999, 0.01;
	// end inline asm
	// begin inline asm
	fma.rn.f64    %fd2955, %fd2955, 0.9999, 0.01;
	// end inline asm
	// begin inline asm
	fma.rn.f32    %f1426, %f1426, 0.9999, 0.01;
	// end inline asm
	// begin inline asm
	fma.rn.f32    %f1428, %f1428, 0.9999, 0.01;
	// end inline asm
	// begin inline asm
	fma.rn.f64    %fd2956, %fd2956, 0.9999, 0.01;
	// end inline asm
	// begin inline asm
	fma.rn.f32    %f1426, %f1426, 0.9999, 0.01;
	// end inline asm
	// begin inline asm
	fma.rn.f32    %f1428, %f1428, 0.9999, 0.01;
	// end inline asm
	// begin inline asm
	fma.rn.f64    %fd2955, %fd2955, 0.9999, 0.01;
	// end inline asm
	// begin inline asm
	fma.rn.f32    %f1426, %f1426, 0.9999, 0.01;
	// end inline asm
	// begin inline asm
	fma.rn.f32    %f1428, %f1428, 0.9999, 0.01;
	// end inline asm
	// begin inline asm
	fma.rn.f64    %fd2956, %fd2956, 0.9999, 0.01;
	// end inline asm
	// begin inline asm
	fma.rn.f32    %f1426, %f1426, 0.9999, 0.01;
	// end inline asm
	// begin inline asm
	fma.rn.f32    %f1428, %f1428, 0.9999, 0.01;
	// end inline asm
	// begin inline asm
	fma.rn.f64    %fd2955, %fd2955, 0.9999, 0.01;
	// end inline asm
	// begin inline asm
	fma.rn.f32    %f1426, %f1426, 0.9999, 0.01;
	// end inline asm
	// begin inline asm
	fma.rn.f32    %f1428, %f1428, 0.9999, 0.01;
	// end inline asm
	// begin inline asm
	fma.rn.f64    %fd2956, %fd2956, 0.9999, 0.01;
	// end inline asm
	// begin inline asm
	fma.rn.f32    %f1426, %f1426, 0.9999, 0.01;
	// end inline asm
	// begin inline asm
	fma.rn.f32    %f1428, %f1428, 0.9999, 0.01;
	// end inline asm
	// begin inline asm
	fma.rn.f64    %fd2955, %fd2955, 0.9999, 0.01;
	// end inline asm
	// begin inline asm
	fma.rn.f32    %f1426, %f1426, 0.9999, 0.01;
	// end inline asm
	// begin inline asm
	fma.rn.f32    %f1428, %f1428, 0.9999, 0.01;
	// end inline asm
	// begin inline asm
	fma.rn.f64    %fd2956, %fd2956, 0.9999, 0.01;
	// end inline asm
	// begin inline asm
	fma.rn.f32    %f1426, %f1426, 0.9999, 0.01;
	// end inline asm
	// begin inline asm
	fma.rn.f32    %f1428, %f1428, 0.9999, 0.01;
	// end inline asm
	// begin inline asm
	fma.rn.f64    %fd2955, %fd2955, 0.9999, 0.01;
	// end inline asm
	// begin inline asm
	fma.rn.f32    %f1426, %f1426, 0.9999, 0.01;
	// end inline asm
	// begin inline asm
	fma.rn.f32    %f1428, %f1428, 0.9999, 0.01;
	// end inline asm
	// begin inline asm
	fma.rn.f64    %fd2956, %fd2956, 0.9999, 0.01;
	// end inline asm
	// begin inline asm
	fma.rn.f32    %f1426, %f1426, 0.9999, 0.01;
	// end inline asm
	// begin inline asm
	fma.rn.f32    %f1428, %f1428, 0.9999, 0.01;
	// end inline asm
	// begin inline asm
	fma.rn.f64    %fd2955, %fd2955, 0.9999, 0.01;
	// end inline asm
	// begin inline asm
	fma.rn.f32    %f1426, %f1426, 0.9999, 0.01;
	// end inline asm
	// begin inline asm
	fma.rn.f32    %f1428, %f1428, 0.9999, 0.01;
	// end inline asm
	// begin inline asm
	fma.rn.f64    %fd2956, %fd2956, 0.9999, 0.01;
	// end inline asm
	// begin inline asm
	fma.rn.f32    %f1426, %f1426, 0.9999, 0.01;
	// end inline asm
	// begin inline asm
	fma.rn.f32    %f1428, %f1428, 0.9999, 0.01;
	// end inline asm
	// begin inline asm
	fma.rn.f64    %fd2955, %fd2955, 0.9999, 0.01;
	// end inline asm
	// begin inline asm
	fma.rn.f32    %f1426, %f1426, 0.9999, 0.01;
	// end inline asm
	// begin inline asm
	fma.rn.f32    %f1428, %f1428, 0.9999, 0.01;
	// end inline asm
	// begin inline asm
	fma.rn.f64    %fd2956, %fd2956, 0.9999, 0.01;
	// end inline asm
	// begin inline asm
	fma.rn.f32    %f1426, %f1426, 0.9999, 0.01;
	// end inline asm
	// begin inline asm
	fma.rn.f32    %f1428, %f1428, 0.9999, 0.01;
	// end inline asm
	// begin inline asm
	fma.rn.f64    %fd2955, %fd2955, 0.9999, 0.01;
	// end inline asm
	// begin inline asm
	fma.rn.f32    %f1426, %f1426, 0.9999, 0.01;
	// end inline asm
	// begin inline asm
	fma.rn.f32    %f1428, %f1428, 0.9999, 0.01;
	// end inline asm
	// begin inline asm
	fma.rn.f64    %fd2956, %fd2956, 0.9999, 0.01;
	// end inline asm
	// begin inline asm
	fma.rn.f32    %f1426, %f1426, 0.9999, 0.01;
	// end inline asm
	// begin inline asm
	fma.rn.f32    %f1428, %f1428, 0.9999, 0.01;
	// end inline asm
	// begin inline asm
	fma.rn.f64    %fd2955, %fd2955, 0.9999, 0.01;
	// end inline asm
	// begin inline asm
	fma.rn.f32    %f1426, %f1426, 0.9999, 0.01;
	// end inline asm
	// begin inline asm
	fma.rn.f32    %f1428, %f1428, 0.9999, 0.01;
	// end inline asm
	// begin inline asm
	fma.rn.f64    %fd2956, %fd2956, 0.9999, 0.01;
	// end inline asm
	// begin inline asm
	fma.rn.f32    %f1426, %f1426, 0.9999, 0.01;
	// end inline asm
	// begin inline asm
	fma.rn.f32    %f1428, %f1428, 0.9999, 0.01;
	// end inline asm
	// begin inline asm
	fma.rn.f64    %fd2955, %fd2955, 0.9999, 0.01;
	// end inline asm
	// begin inline asm
	fma.rn.f32    %f1426, %f1426, 0.9999, 0.01;
	// end inline asm
	// begin inline asm
	fma.rn.f32    %f1428, %f1428, 0.9999, 0.01;
	// end inline asm
	// begin inline asm
	fma.rn.f64    %fd2956, %fd2956, 0.9999, 0.01;
	// end inline asm
	// begin inline asm
	fma.rn.f32    %f1426, %f1426, 0.9999, 0.01;
	// end inline asm
	// begin inline asm
	fma.rn.f32    %f1428, %f1428, 0.9999, 0.01;
	// end inline asm
	// begin inline asm
	fma.rn.f64    %fd2955, %fd2955, 0.9999, 0.01;
	// end inline asm
	// begin inline asm
	fma.rn.f32    %f1426, %f1426, 0.9999, 0.01;
	// end inline asm
	// begin inline asm
	fma.rn.f32    %f1428, %f1428, 0.9999, 0.01;
	// end inline asm
	// begin inline asm
	fma.rn.f64    %fd2956, %fd2956, 0.9999, 0.01;
	// end inline asm
	// begin inline asm
	fma.rn.f32    %f1426, %f1426, 0.9999, 0.01;
	// end inline asm
	// begin inline asm
	fma.rn.f32    %f1428, %f1428, 0.9999, 0.01;
	// end inline asm
	// begin inline asm
	fma.rn.f64    %fd2955, %fd2955, 0.9999, 0.01;
	// end inline asm
	// begin inline asm
	fma.rn.f32    %f1426, %f1426, 0.9999, 0.01;
	// end inline asm
	// begin inline asm
	fma.rn.f32    %f1428, %f1428, 0.9999, 0.01;
	// end inline asm
	// begin inline asm
	fma.rn.f64    %fd2956, %fd2956, 0.9999, 0.01;
	// end inline asm
	// begin inline asm
	fma.rn.f32    %f1426, %f1426, 0.9999, 0.01;
	// end inline asm
	// begin inline asm
	fma.rn.f32    %f1428, %f1428, 0.9999, 0.01;
	// end inline asm
	// begin inline asm
	fma.rn.f64    %fd2955, %fd2955, 0.9999, 0.01;
	// end inline asm
	// begin inline asm
	fma.rn.f32    %f1426, %f1426, 0.9999, 0.01;
	// end inline asm
	// begin inline asm
	fma.rn.f32    %f1428, %f1428, 0.9999, 0.01;
	// end inline asm
	// begin inline asm
	fma.rn.f64    %fd2956, %fd2956, 0.9999, 0.01;
	// end inline asm
	// begin inline asm
	fma.rn.f32    %f1426, %f1426, 0.9999, 0.01;
	// end inline asm
	// begin inline asm
	fma.rn.f32    %f1428, %f1428, 0.9999, 0.01;
	// end inline asm
	// begin inline asm
	fma.rn.f64    %fd2955, %fd2955, 0.9999, 0.01;
	// end inline asm
	// begin inline asm
	fma.rn.f32    %f1426, %f1426, 0.9999, 0.01;
	// end inline asm
	// begin inline asm
	fma.rn.f32    %f1428, %f1428, 0.9999, 0.01;
	// end inline asm
	// begin inline asm
	fma.rn.f64    %fd2956, %fd2956, 0.9999, 0.01;
	// end inline asm
	// begin inline asm
	fma.rn.f32    %f1426, %f1426, 0.9999, 0.01;
	// end inline asm
	// begin inline asm
	fma.rn.f32    %f1428, %f1428, 0.9999, 0.01;
	// end inline asm
	// begin inline asm
	fma.rn.f64    %fd2955, %fd2955, 0.9999, 0.01;
	// end inline asm
	// begin inline asm
	fma.rn.f32    %f1426, %f1426, 0.9999, 0.01;
	// end inline asm
	// begin inline asm
	fma.rn.f32    %f1428, %f1428, 0.9999, 0.01;
	// end inline asm
	// begin inline asm
	fma.rn.f64    %fd2956, %fd2956, 0.9999, 0.01;
	// end inline asm
	// begin inline asm
	fma.rn.f32    %f1426, %f1426, 0.9999, 0.01;
	// end inline asm
	// begin inline asm
	fma.rn.f32    %f1428, %f1428, 0.9999, 0.01;
	// end inline asm
	// begin inline asm
	fma.rn.f64    %fd2955, %fd2955, 0.9999, 0.01;
	// end inline asm
	// begin inline asm
	fma.rn.f32    %f1426, %f1426, 0.9999, 0.01;
	// end inline asm
	// begin inline asm
	fma.rn.f32    %f1428, %f1428, 0.9999, 0.01;
	// end inline asm
	// begin inline asm
	fma.rn.f64    %fd2956, %fd2956, 0.9999, 0.01;
	// end inline asm
	// begin inline asm
	fma.rn.f32    %f1426, %f1426, 0.9999, 0.01;
	// end inline asm
	// begin inline asm
	fma.rn.f32    %f1428, %f1428, 0.9999, 0.01;
	// end inline asm
	// begin inline asm
	fma.rn.f64    %fd2955, %fd2955, 0.9999, 0.01;
	// end inline asm
	// begin inline asm
	fma.rn.f32    %f1426, %f1426, 0.9999, 0.01;
	// end inline asm
	// begin inline asm
	fma.rn.f32    %f1428, %f1428, 0.9999, 0.01;
	// end inline asm
	// begin inline asm
	fma.rn.f64    %fd2956, %fd2956, 0.9999, 0.01;
	// end inline asm
	// begin inline asm
	fma.rn.f32    %f1426, %f1426, 0.9999, 0.01;
	// end inline asm
	// begin inline asm
	fma.rn.f32    %f1428, %f1428, 0.9999, 0.01;
	// end inline asm
	// begin inline asm
	fma.rn.f64    %fd2955, %fd2955, 0.9999, 0.01;
	// end inline asm
	// begin inline asm
	fma.rn.f32    %f1426, %f1426, 0.9999, 0.01;
	// end inline asm
	// begin inline asm
	fma.rn.f32    %f1428, %f1428, 0.9999, 0.01;
	// end inline asm
	// begin inline asm
	fma.rn.f64    %fd2956, %fd2956, 0.9999, 0.01;
	// end inline asm
	// begin inline asm
	fma.rn.f32    %f1426, %f1426, 0.9999, 0.01;
	// end inline asm
	// begin inline asm
	fma.rn.f32    %f1428, %f1428, 0.9999, 0.01;
	// end inline asm
	// begin inline asm
	fma.rn.f64    %fd2955, %fd2955, 0.9999, 0.01;
	// end inline asm
	// begin inline asm
	fma.rn.f32    %f1426, %f1426, 0.9999, 0.01;
	// end inline asm
	// begin inline asm
	fma.rn.f32    %f1428, %f1428, 0.9999, 0.01;
	// end inline asm
	// begin inline asm
	fma.rn.f64    %fd2956, %fd2956, 0.9999, 0.01;
	// end inline asm
	// begin inline asm
	fma.rn.f32    %f1426, %f1426, 0.9999, 0.01;
	// end inline asm
	// begin inline asm
	fma.rn.f32    %f1428, %f1428, 0.9999, 0.01;
	// end inline asm
	// begin inline asm
	fma.rn.f64    %fd2955, %fd2955, 0.9999, 0.01;
	// end inline asm
	// begin inline asm
	fma.rn.f32    %f1426, %f1426, 0.9999, 0.01;
	// end inline asm
	// begin inline asm
	fma.rn.f32    %f1428, %f1428, 0.9999, 0.01;
	// end inline asm
	// begin inline asm
	fma.rn.f64    %fd2956, %fd2956, 0.9999, 0.01;
	// end inline asm
	// begin inline asm
	fma.rn.f32    %f1426, %f1426, 0.9999, 0.01;
	// end inline asm
	// begin inline asm
	fma.rn.f32    %f1428, %f1428, 0.9999, 0.01;
	// end inline asm
	// begin inline asm
	fma.rn.f64    %fd2955, %fd2955, 0.9999, 0.01;
	// end inline asm
	// begin inline asm
	fma.rn.f32    %f1426, %f1426, 0.9999, 0.01;
	// end inline asm
	// begin inline asm
	fma.rn.f32    %f1428, %f1428, 0.9999, 0.01;
	// end inline asm
	// begin inline asm
	fma.rn.f64    %fd2956, %fd2956, 0.9999, 0.01;
	// end inline asm
	// begin inline asm
	fma.rn.f32    %f1426, %f1426, 0.9999, 0.01;
	// end inline asm
	// begin inline asm
	fma.rn.f32    %f1428, %f1428, 0.9999, 0.01;
	// end inline asm
	// begin inline asm
	fma.rn.f64    %fd2955, %fd2955, 0.9999, 0.01;
	// end inline asm
	// begin inline asm
	fma.rn.f32    %f1426, %f1426, 0.9999, 0.01;
	// end inline asm
	// begin inline asm
	fma.rn.f32    %f1428, %f1428, 0.9999, 0.01;
	// end inline asm
	// begin inline asm
	fma.rn.f64    %fd2956, %fd2956, 0.9999, 0.01;
	// end inline asm
	// begin inline asm
	fma.rn.f32    %f1426, %f1426, 0.9999, 0.01;
	// end inline asm
	// begin inline asm
	fma.rn.f32    %f1428, %f1428, 0.9999, 0.01;
	// end inline asm
	// begin inline asm
	fma.rn.f64    %fd2955, %fd2955, 0.9999, 0.01;
	// end inline asm
	// begin inline asm
	fma.rn.f32    %f1426, %f1426, 0.9999, 0.01;
	// end inline asm
	// begin inline asm
	fma.rn.f32    %f1428, %f1428, 0.9999, 0.01;
	// end inline asm
	// begin inline asm
	fma.rn.f64    %fd2956, %fd2956, 0.9999, 0.01;
	// end inline asm
	// begin inline asm
	fma.rn.f32    %f1426, %f1426, 0.9999, 0.01;
	// end inline asm
	// begin inline asm
	fma.rn.f32    %f1428, %f1428, 0.9999, 0.01;
	// end inline asm
	// begin inline asm
	fma.rn.f64    %fd2955, %fd2955, 0.9999, 0.01;
	// end inline asm
	// begin inline asm
	fma.rn.f32    %f1426, %f1426, 0.9999, 0.01;
	// end inline asm
	// begin inline asm
	fma.rn.f32    %f1428, %f1428, 0.9999, 0.01;
	// end inline asm
	// begin inline asm
	fma.rn.f64    %fd2956, %fd2956, 0.9999, 0.01;
	// end inline asm
	// begin inline asm
	fma.rn.f32    %f1426, %f1426, 0.9999, 0.01;
	// end inline asm
	// begin inline asm
	fma.rn.f32    %f1428, %f1428, 0.9999, 0.01;
	// end inline asm
	// begin inline asm
	fma.rn.f64    %fd2955, %fd2955, 0.9999, 0.01;
	// end inline asm
	// begin inline asm
	fma.rn.f32    %f1426, %f1426, 0.9999, 0.01;
	// end inline asm
	// begin inline asm
	fma.rn.f32    %f1428, %f1428, 0.9999, 0.01;
	// end inline asm
	// begin inline asm
	fma.rn.f64    %fd2956, %fd2956, 0.9999, 0.01;
	// end inline asm
	// begin inline asm
	fma.rn.f32    %f1426, %f1426, 0.9999, 0.01;
	// end inline asm
	// begin inline asm
	fma.rn.f32    %f1428, %f1428, 0.9999, 0.01;
	// end inline asm
	// begin inline asm
	fma.rn.f64    %fd2955, %fd2955, 0.9999, 0.01;
	// end inline asm
	// begin inline asm
	fma.rn.f32    %f1426, %f1426, 0.9999, 0.01;
	// end inline asm
	// begin inline asm
	fma.rn.f32    %f1428, %f1428, 0.9999, 0.01;
	// end inline asm
	// begin inline asm
	fma.rn.f64    %fd2956, %fd2956, 0.9999, 0.01;
	// end inline asm
	// begin inline asm
	fma.rn.f32    %f1426, %f1426, 0.9999, 0.01;
	// end inline asm
	// begin inline asm
	fma.rn.f32    %f1428, %f1428, 0.9999, 0.01;
	// end inline asm
	// begin inline asm
	fma.rn.f64    %fd2955, %fd2955, 0.9999, 0.01;
	// end inline asm
	// begin inline asm
	fma.rn.f32    %f1426, %f1426, 0.9999, 0.01;
	// end inline asm
	// begin inline asm
	fma.rn.f32    %f1428, %f1428, 0.9999, 0.01;
	// end inline asm
	// begin inline asm
	fma.rn.f64    %fd2956, %fd2956, 0.9999, 0.01;
	// end inline asm
	// begin inline asm
	fma.rn.f32    %f1426, %f1426, 0.9999, 0.01;
	// end inline asm
	// begin inline asm
	fma.rn.f32    %f1428, %f1428, 0.9999, 0.01;
	// end inline asm
	// begin inline asm
	fma.rn.f64    %fd2955, %fd2955, 0.9999, 0.01;
	// end inline asm
	// begin inline asm
	fma.rn.f32    %f1426, %f1426, 0.9999, 0.01;
	// end inline asm
	// begin inline asm
	fma.rn.f32    %f1428, %f1428, 0.9999, 0.01;
	// end inline asm
	// begin inline asm
	fma.rn.f64    %fd2956, %fd2956, 0.9999, 0.01;
	// end inline asm
	// begin inline asm
	fma.rn.f32    %f1426, %f1426, 0.9999, 0.01;
	// end inline asm
	// begin inline asm
	fma.rn.f32    %f1428, %f1428, 0.9999, 0.01;
	// end inline asm
	// begin inline asm
	fma.rn.f64    %fd2955, %fd2955, 0.9999, 0.01;
	// end inline asm
	// begin inline asm
	fma.rn.f32    %f1426, %f1426, 0.9999, 0.01;
	// end inline asm
	// begin inline asm
	fma.rn.f32    %f1428, %f1428, 0.9999, 0.01;
	// end inline asm
	// begin inline asm
	fma.rn.f64    %fd2956, %fd2956, 0.9999, 0.01;
	// end inline asm
	// begin inline asm
	fma.rn.f32    %f1426, %f1426, 0.9999, 0.01;
	// end inline asm
	// begin inline asm
	fma.rn.f32    %f1428, %f1428, 0.9999, 0.01;
	// end inline asm
	// begin inline asm
	fma.rn.f64    %fd2955, %fd2955, 0.9999, 0.01;
	// end inline asm
	// begin inline asm
	fma.rn.f32    %f1426, %f1426, 0.9999, 0.01;
	// end inline asm
	// begin inline asm
	fma.rn.f32    %f1428, %f1428, 0.9999, 0.01;
	// end inline asm
	// begin inline asm
	fma.rn.f64    %fd2956, %fd2956, 0.9999, 0.01;
	// end inline asm
	// begin inline asm
	fma.rn.f32    %f1426, %f1426, 0.9999, 0.01;
	// end inline asm
	// begin inline asm
	fma.rn.f32    %f1428, %f1428, 0.9999, 0.01;
	// end inline asm
	// begin inline asm
	fma.rn.f64    %fd2955, %fd2955, 0.9999, 0.01;
	// end inline asm
	// begin inline asm
	fma.rn.f32    %f1426, %f1426, 0.9999, 0.01;
	// end inline asm
	// begin inline asm
	fma.rn.f32    %f1428, %f1428, 0.9999, 0.01;
	// end inline asm
	// begin inline asm
	fma.rn.f64    %fd2956, %fd2956, 0.9999, 0.01;
	// end inline asm
	// begin inline asm
	fma.rn.f32    %f1426, %f1426, 0.9999, 0.01;
	// end inline asm
	// begin inline asm
	fma.rn.f32    %f1428, %f1428, 0.9999, 0.01;
	// end inline asm
	// begin inline asm
	fma.rn.f64    %fd2955, %fd2955, 0.9999, 0.01;
	// end inline asm
	// begin inline asm
	fma.rn.f32    %f1426, %f1426, 0.9999, 0.01;
	// end inline asm
	// begin inline asm
	fma.rn.f32    %f1428, %f1428, 0.9999, 0.01;
	// end inline asm
	// begin inline asm
	fma.rn.f64    %fd2956, %fd2956, 0.9999, 0.01;
	// end inline asm
	// begin inline asm
	fma.rn.f32    %f1426, %f1426, 0.9999, 0.01;
	// end inline asm
	// begin inline asm
	fma.rn.f32    %f1428, %f1428, 0.9999, 0.01;
	// end inline asm
	// begin inline asm
	fma.rn.f64    %fd2955, %fd2955, 0.9999, 0.01;
	// end inline asm
	// begin inline asm
	fma.rn.f32    %f1426, %f1426, 0.9999, 0.01;
	// end inline asm
	// begin inline asm
	fma.rn.f32    %f1428, %f1428, 0.9999, 0.01;
	// end inline asm
	// begin inline asm
	fma.rn.f64    %fd2956, %fd2956, 0.9999, 0.01;
	// end inline asm
	// begin inline asm
	fma.rn.f32    %f1426, %f1426, 0.9999, 0.01;
	// end inline asm
	// begin inline asm
	fma.rn.f32    %f1428, %f1428, 0.9999, 0.01;
	// end inline asm
	// begin inline asm
	fma.rn.f64    %fd2955, %fd2955, 0.9999, 0.01;
	// end inline asm
	// begin inline asm
	fma.rn.f32    %f1426, %f1426, 0.9999, 0.01;
	// end inline asm
	// begin inline asm
	fma.rn.f32    %f1428, %f1428, 0.9999, 0.01;
	// end inline asm
	// begin inline asm
	fma.rn.f64    %fd2956, %fd2956, 0.9999, 0.01;
	// end inline asm
	// begin inline asm
	fma.rn.f32    %f1426, %f1426, 0.9999, 0.01;
	// end inline asm
	// begin inline asm
	fma.rn.f32    %f1428, %f1428, 0.9999, 0.01;
	// end inline asm
	// begin inline asm
	fma.rn.f64    %fd2955, %fd2955, 0.9999, 0.01;
	// end inline asm
	// begin inline asm
	fma.rn.f32    %f1426, %f1426, 0.9999, 0.01;
	// end inline asm
	// begin inline asm
	fma.rn.f32    %f1428, %f1428, 0.9999, 0.01;
	// end inline asm
	// begin inline asm
	fma.rn.f64    %fd2956, %fd2956, 0.9999, 0.01;
	// end inline asm
	// begin inline asm
	fma.rn.f32    %f1426, %f1426, 0.9999, 0.01;
	// end inline asm
	// begin inline asm
	fma.rn.f32    %f1428, %f1428, 0.9999, 0.01;
	// end inline asm
	// begin inline asm
	fma.rn.f64    %fd2955, %fd2955, 0.9999, 0.01;
	// end inline asm
	// begin inline asm
	fma.rn.f32    %f1426, %f1426, 0.9999, 0.01;
	// end inline asm
	// begin inline asm
	fma.rn.f32    %f1428, %f1428, 0.9999, 0.01;
	// end inline asm
	// begin inline asm
	fma.rn.f64    %fd2956, %fd2956, 0.9999, 0.01;
	// end inline asm
	// begin inline asm
	fma.rn.f32    %f1426, %f1426, 0.9999, 0.01;
	// end inline asm
	// begin inline asm
	fma.rn.f32    %f1428, %f1428, 0.9999, 0.01;
	// end inline asm
	// begin inline asm
	fma.rn.f64    %fd2955, %fd2955, 0.9999, 0.01;
	// end inline asm
	// begin inline asm
	fma.rn.f32    %f1426, %f1426, 0.9999, 0.01;
	// end inline asm
	// begin inline asm
	fma.rn.f32    %f1428, %f1428, 0.9999, 0.01;
	// end inline asm
	// begin inline asm
	fma.rn.f64    %fd2956, %fd2956, 0.9999, 0.01;
	// end inline asm
	// begin inline asm
	fma.rn.f32    %f1426, %f1426, 0.9999, 0.01;
	// end inline asm
	// begin inline asm
	fma.rn.f32    %f1428, %f1428, 0.9999, 0.01;
	// end inline asm
	// begin inline asm
	fma.rn.f64    %fd2955, %fd2955, 0.9999, 0.01;
	// end inline asm
	// begin inline asm
	fma.rn.f32    %f1426, %f1426, 0.9999, 0.01;
	// end inline asm
	// begin inline asm
	fma.rn.f32    %f1428, %f1428, 0.9999, 0.01;
	// end inline asm
	// begin inline asm
	fma.rn.f64    %fd2956, %fd2956, 0.9999, 0.01;
	// end inline asm
	// begin inline asm
	fma.rn.f32    %f1426, %f1426, 0.9999, 0.01;
	// end inline asm
	// begin inline asm
	fma.rn.f32    %f1428, %f1428, 0.9999, 0.01;
	// end inline asm
	// begin inline asm
	fma.rn.f64    %fd2955, %fd2955, 0.9999, 0.01;
	// end inline asm
	// begin inline asm
	fma.rn.f32    %f1426, %f1426, 0.9999, 0.01;
	// end inline asm
	// begin inline asm
	fma.rn.f32    %f1428, %f1428, 0.9999, 0.01;
	// end inline asm
	// begin inline asm
	fma.rn.f64    %fd2956, %fd2956, 0.9999, 0.01;
	// end inline asm
	// begin inline asm
	fma.rn.f32    %f1426, %f1426, 0.9999, 0.01;
	// end inline asm
	// begin inline asm
	fma.rn.f32    %f1428, %f1428, 0.9999, 0.01;
	// end inline asm
	// begin inline asm
	fma.rn.f64    %fd2955, %fd2955, 0.9999, 0.01;
	// end inline asm
	// begin inline asm
	fma.rn.f32    %f1426, %f1426, 0.9999, 0.01;
	// end inline asm
	// begin inline asm
	fma.rn.f32    %f1428, %f1428, 0.9999, 0.01;
	// end inline asm
	// begin inline asm
	fma.rn.f64    %fd2956, %fd2956, 0.9999, 0.01;
	// end inline asm
	// begin inline asm
	fma.rn.f32    %f1426, %f1426, 0.9999, 0.01;
	// end inline asm
	// begin inline asm
	fma.rn.f32    %f1428, %f1428, 0.9999, 0.01;
	// end inline asm
	// begin inline asm
	fma.rn.f64    %fd2955, %fd2955, 0.9999, 0.01;
	// end inline asm
	// begin inline asm
	fma.rn.f32    %f1426, %f1426, 0.9999, 0.01;
	// end inline asm
	// begin inline asm
	fma.rn.f32    %f1428, %f1428, 0.9999, 0.01;
	// end inline asm
	// begin inline asm
	fma.rn.f64    %fd2956, %fd2956, 0.9999, 0.01;
	// end inline asm
	// begin inline asm
	fma.rn.f32    %f1426, %f1426, 0.9999, 0.01;
	// end inline asm
	// begin inline asm
	fma.rn.f32    %f1428, %f1428, 0.9999, 0.01;
	// end inline asm
	// begin inline asm
	fma.rn.f64    %fd2955, %fd2955, 0.9999, 0.01;
	// end inline asm
	// begin inline asm
	fma.rn.f32    %f1426, %f1426, 0.9999, 0.01;
	// end inline asm
	// begin inline asm
	fma.rn.f32    %f1428, %f1428, 0.9999, 0.01;
	// end inline asm
	// begin inline asm
	fma.rn.f64    %fd2956, %fd2956, 0.9999, 0.01;
	// end inline asm
	// begin inline asm
	fma.rn.f32    %f1426, %f1426, 0.9999, 0.01;
	// end inline asm
	// begin inline asm
	fma.rn.f32    %f1428, %f1428, 0.9999, 0.01;
	// end inline asm
	// begin inline asm
	fma.rn.f64    %fd2955, %fd2955, 0.9999, 0.01;
	// end inline asm
	// begin inline asm
	fma.rn.f32    %f1426, %f1426, 0.9999, 0.01;
	// end inline asm
	// begin inline asm
	fma.rn.f32    %f1428, %f1428, 0.9999, 0.01;
	// end inline asm
	// begin inline asm
	fma.rn.f64    %fd2956, %fd2956, 0.9999, 0.01;
	// end inline asm
	// begin inline asm
	fma.rn.f32    %f1426, %f1426, 0.9999, 0.01;
	// end inline asm
	// begin inline asm
	fma.rn.f32    %f1428, %f1428, 0.9999, 0.01;
	// end inline asm
	// begin inline asm
	fma.rn.f64    %fd2955, %fd2955, 0.9999, 0.01;
	// end inline asm
	// begin inline asm
	fma.rn.f32    %f1426, %f1426, 0.9999, 0.01;
	// end inline asm
	// begin inline asm
	fma.rn.f32    %f1428, %f1428, 0.9999, 0.01;
	// end inline asm
	// begin inline asm
	fma.rn.f64    %fd2956, %fd2956, 0.9999, 0.01;
	// end inline asm
	// begin inline asm
	fma.rn.f32    %f1426, %f1426, 0.9999, 0.01;
	// end inline asm
	// begin inline asm
	fma.rn.f32    %f1428, %f1428, 0.9999, 0.01;
	// end inline asm
	// begin inline asm
	fma.rn.f64    %fd2955, %fd2955, 0.9999, 0.01;
	// end inline asm
	// begin inline asm
	fma.rn.f32    %f1426, %f1426, 0.9999, 0.01;
	// end inline asm
	// begin inline asm
	fma.rn.f32    %f1428, %f1428, 0.9999, 0.01;
	// end inline asm
	// begin inline asm
	fma.rn.f64    %fd2956, %fd2956, 0.9999, 0.01;
	// end inline asm
	// begin inline asm
	fma.rn.f32    %f1426, %f1426, 0.9999, 0.01;
	// end inline asm
	// begin inline asm
	fma.rn.f32    %f1428, %f1428, 0.9999, 0.01;
	// end inline asm
	// begin inline asm
	fma.rn.f64    %fd2955, %fd2955, 0.9999, 0.01;
	// end inline asm
	// begin inline asm
	fma.rn.f32    %f1426, %f1426, 0.9999, 0.01;
	// end inline asm
	// begin inline asm
	fma.rn.f32    %f1428, %f1428, 0.9999, 0.01;
	// end inline asm
	// begin inline asm
	fma.rn.f64    %fd2956, %fd2956, 0.9999, 0.01;
	// end inline asm
	// begin inline asm
	fma.rn.f32    %f1426, %f1426, 0.9999, 0.01;
	// end inline asm
	// begin inline asm
	fma.rn.f32    %f1428, %f1428, 0.9999, 0.01;
	// end inline asm
	// begin inline asm
	fma.rn.f64    %fd2955, %fd2955, 0.9999, 0.01;
	// end inline asm
	// begin inline asm
	fma.rn.f32    %f1426, %f1426, 0.9999, 0.01;
	// end inline asm
	// begin inline asm
	fma.rn.f32    %f1428, %f1428, 0.9999, 0.01;
	// end inline asm
	// begin inline asm
	fma.rn.f64    %fd2956, %fd2956, 0.9999, 0.01;
	// end inline asm
	// begin inline asm
	fma.rn.f32    %f1426, %f1426, 0.9999, 0.01;
	// end inline asm
	// begin inline asm
	fma.rn.f32    %f1428, %f1428, 0.9999, 0.01;
	// end inline asm
	// begin inline asm
	fma.rn.f64    %fd2955, %fd2955, 0.9999, 0.01;
	// end inline asm
	// begin inline asm
	fma.rn.f32    %f1426, %f1426, 0.9999, 0.01;
	// end inline asm
	// begin inline asm
	fma.rn.f32    %f1428, %f1428, 0.9999, 0.01;
	// end inline asm
	// begin inline asm
	fma.rn.f64    %fd2956, %fd2956, 0.9999, 0.01;
	// end inline asm
	// begin inline asm
	fma.rn.f32    %f1426, %f1426, 0.9999, 0.01;
	// end inline asm
	// begin inline asm
	fma.rn.f32    %f1428, %f1428, 0.9999, 0.01;
	// end inline asm
	// begin inline asm
	fma.rn.f64    %fd2955, %fd2955, 0.9999, 0.01;
	// end inline asm
	// begin inline asm
	fma.rn.f32    %f1426, %f1426, 0.9999, 0.01;
	// end inline asm
	// begin inline asm
	fma.rn.f32    %f1428, %f1428, 0.9999, 0.01;
	// end inline asm
	// begin inline asm
	fma.rn.f64    %fd2956, %fd2956, 0.9999, 0.01;
	// end inline asm
	// begin inline asm
	fma.rn.f32    %f1426, %f1426, 0.9999, 0.01;
	// end inline asm
	// begin inline asm
	fma.rn.f32    %f1428, %f1428, 0.9999, 0.01;
	// end inline asm
	// begin inline asm
	fma.rn.f64    %fd2955, %fd2955, 0.9999, 0.01;
	// end inline asm
	// begin inline asm
	fma.rn.f32    %f1426, %f1426, 0.9999, 0.01;
	// end inline asm
	// begin inline asm
	fma.rn.f32    %f1428, %f1428, 0.9999, 0.01;
	// end inline asm
	// begin inline asm
	fma.rn.f64    %fd2956, %fd2956, 0.9999, 0.01;
	// end inline asm
	// begin inline asm
	fma.rn.f32    %f1426, %f1426, 0.9999, 0.01;
	// end inline asm
	// begin inline asm
	fma.rn.f32    %f1428, %f1428, 0.9999, 0.01;
	// end inline asm
	// begin inline asm
	fma.rn.f64    %fd2955, %fd2955, 0.9999, 0.01;
	// end inline asm
	// begin inline asm
	fma.rn.f32    %f1426, %f1426, 0.9999, 0.01;
	// end inline asm
	// begin inline asm
	fma.rn.f32    %f1428, %f1428, 0.9999, 0.01;
	// end inline asm
	// begin inline asm
	fma.rn.f64    %fd2956, %fd2956, 0.9999, 0.01;
	// end inline asm
	// begin inline asm
	fma.rn.f32    %f1426, %f1426, 0.9999, 0.01;
	// end inline asm
	// begin inline asm
	fma.rn.f32    %f1428, %f1428, 0.9999, 0.01;
	// end inline asm
	// begin inline asm
	fma.rn.f64    %fd2955, %fd2955, 0.9999, 0.01;
	// end inline asm
	// begin inline asm
	fma.rn.f32    %f1426, %f1426, 0.9999, 0.01;
	// end inline asm
	// begin inline asm
	fma.rn.f32    %f1428, %f1428, 0.9999, 0.01;
	// end inline asm
	// begin inline asm
	fma.rn.f64    %fd2956, %fd2956, 0.9999, 0.01;
	// end inline asm
	// begin inline asm
	fma.rn.f32    %f1426, %f1426, 0.9999, 0.01;
	// end inline asm
	// begin inline asm
	fma.rn.f32    %f1428, %f1428, 0.9999, 0.01;
	// end inline asm
	// begin inline asm
	fma.rn.f64    %fd2955, %fd2955, 0.9999, 0.01;
	// end inline asm
	// begin inline asm
	fma.rn.f32    %f1426, %f1426, 0.9999, 0.01;
	// end inline asm
	// begin inline asm
	fma.rn.f32    %f1428, %f1428, 0.9999, 0.01;
	// end inline asm
	// begin inline asm
	fma.rn.f64    %fd2956, %fd2956, 0.9999, 0.01;
	// end inline asm
	// begin inline asm
	fma.rn.f32    %f1426, %f1426, 0.9999, 0.01;
	// end inline asm
	// begin inline asm
	fma.rn.f32    %f1428, %f1428, 0.9999, 0.01;
	// end inline asm
	// begin inline asm
	fma.rn.f64    %fd2955, %fd2955, 0.9999, 0.01;
	// end inline asm
	// begin inline asm
	fma.rn.f32    %f1426, %f1426, 0.9999, 0.01;
	// end inline asm
	// begin inline asm
	fma.rn.f32    %f1428, %f1428, 0.9999, 0.01;
	// end inline asm
	// begin inline asm
	fma.rn.f64    %fd2956, %fd2956, 0.9999, 0.01;
	// end inline asm
	// begin inline asm
	fma.rn.f32    %f1426, %f1426, 0.9999, 0.01;
	// end inline asm
	// begin inline asm
	fma.rn.f32    %f1428, %f1428, 0.9999, 0.01;
	// end inline asm
	// begin inline asm
	fma.rn.f64    %fd2955, %fd2955, 0.9999, 0.01;
	// end inline asm
	// begin inline asm
	fma.rn.f32    %f1426, %f1426, 0.9999, 0.01;
	// end inline asm
	// begin inline asm
	fma.rn.f32    %f1428, %f1428, 0.9999, 0.01;
	// end inline asm
	// begin inline asm
	fma.rn.f64    %fd2956, %fd2956, 0.9999, 0.01;
	// end inline asm
	// begin inline asm
	fma.rn.f32    %f1426, %f1426, 0.9999, 0.01;
	// end inline asm
	// begin inline asm
	fma.rn.f32    %f1428, %f1428, 0.9999, 0.01;
	// end inline asm
	// begin inline asm
	fma.rn.f64    %fd2955, %fd2955, 0.9999, 0.01;
	// end inline asm
	// begin inline asm
	fma.rn.f32    %f1426, %f1426, 0.9999, 0.01;
	// end inline asm
	// begin inline asm
	fma.rn.f32    %f1428, %f1428, 0.9999, 0.01;
	// end inline asm
	// begin inline asm
	fma.rn.f64    %fd2956, %fd2956, 0.9999, 0.01;
	// end inline asm
	// begin inline asm
	fma.rn.f32    %f1426, %f1426, 0.9999, 0.01;
	// end inline asm
	// begin inline asm
	fma.rn.f32    %f1428, %f1428, 0.9999, 0.01;
	// end inline asm
	// begin inline asm
	fma.rn.f64    %fd2955, %fd2955, 0.9999, 0.01;
	// end inline asm
	// begin inline asm
	fma.rn.f32    %f1426, %f1426, 0.9999, 0.01;
	// end inline asm
	// begin inline asm
	fma.rn.f32    %f1428, %f1428, 0.9999, 0.01;
	// end inline asm
	// begin inline asm
	fma.rn.f64    %fd2956, %fd2956, 0.9999, 0.01;
	// end inline asm
	// begin inline asm
	fma.rn.f32    %f1426, %f1426, 0.9999, 0.01;
	// end inline asm
	// begin inline asm
	fma.rn.f32    %f1428, %f1428, 0.9999, 0.01;
	// end inline asm
	// begin inline asm
	fma.rn.f64    %fd2955, %fd2955, 0.9999, 0.01;
	// end inline asm
	// begin inline asm
	fma.rn.f32    %f1426, %f1426, 0.9999, 0.01;
	// end inline asm
	// begin inline asm
	fma.rn.f32    %f1428, %f1428, 0.9999, 0.01;
	// end inline asm
	// begin inline asm
	fma.rn.f64    %fd2956, %fd2956, 0.9999, 0.01;
	// end inline asm
	// begin inline asm
	fma.rn.f32    %f1426, %f1426, 0.9999, 0.01;
	// end inline asm
	// begin inline asm
	fma.rn.f32    %f1428, %f1428, 0.9999, 0.01;
	// end inline asm
	// begin inline asm
	fma.rn.f64    %fd2955, %fd2955, 0.9999, 0.01;
	// end inline asm
	// begin inline asm
	fma.rn.f32    %f1426, %f1426, 0.9999, 0.01;
	// end inline asm
	// begin inline asm
	fma.rn.f32    %f1428, %f1428, 0.9999, 0.01;
	// end inline asm
	// begin inline asm
	fma.rn.f64    %fd2956, %fd2956, 0.9999, 0.01;
	// end inline asm
	// begin inline asm
	fma.rn.f32    %f1426, %f1426, 0.9999, 0.01;
	// end inline asm
	// begin inline asm
	fma.rn.f32    %f1428, %f1428, 0.9999, 0.01;
	// end inline asm
	// begin inline asm
	fma.rn.f64    %fd2955, %fd2955, 0.9999, 0.01;
	// end inline asm
	// begin inline asm
	fma.rn.f32    %f1426, %f1426, 0.9999, 0.01;
	// end inline asm
	// begin inline asm
	fma.rn.f32    %f1428, %f1428, 0.9999, 0.01;
	// end inline asm
	// begin inline asm
	fma.rn.f64    %fd2956, %fd2956, 0.9999, 0.01;
	// end inline asm
	// begin inline asm
	fma.rn.f32    %f1426, %f1426, 0.9999, 0.01;
	// end inline asm
	// begin inline asm
	fma.rn.f32    %f1428, %f1428, 0.9999, 0.01;
	// end inline asm
	// begin inline asm
	fma.rn.f64    %fd2955, %fd2955, 0.9999, 0.01;
	// end inline asm
	// begin inline asm
	fma.rn.f32    %f1426, %f1426, 0.9999, 0.01;
	// end inline asm
	// begin inline asm
	fma.rn.f32    %f1428, %f1428, 0.9999, 0.01;
	// end inline asm
	// begin inline asm
	fma.rn.f64    %fd2956, %fd2956, 0.9999, 0.01;
	// end inline asm
	// begin inline asm
	fma.rn.f32    %f1426, %f1426, 0.9999, 0.01;
	// end inline asm
	// begin inline asm
	fma.rn.f32    %f1428, %f1428, 0.9999, 0.01;
	// end inline asm
	// begin inline asm
	fma.rn.f64    %fd2955, %fd2955, 0.9999, 0.01;
	// end inline asm
	// begin inline asm
	fma.rn.f32    %f1426, %f1426, 0.9999, 0.01;
	// end inline asm
	// begin inline asm
	fma.rn.f32    %f1428, %f1428, 0.9999, 0.01;
	// end inline asm
	// begin inline asm
	fma.rn.f64    %fd2956, %fd2956, 0.9999, 0.01;
	// end inline asm
	// begin inline asm
	fma.rn.f32    %f1426, %f1426, 0.9999, 0.01;
	// end inline asm
	// begin inline asm
	fma.rn.f32    %f1428, %f1428, 0.9999, 0.01;
	// end inline asm
	// begin inline asm
	fma.rn.f64    %fd2955, %fd2955, 0.9999, 0.01;
	// end inline asm
	// begin inline asm
	fma.rn.f32    %f1426, %f1426, 0.9999, 0.01;
	// end inline asm
	// begin inline asm
	fma.rn.f32    %f1428, %f1428, 0.9999, 0.01;
	// end inline asm
	// begin inline asm
	fma.rn.f64    %fd2956, %fd2956, 0.9999, 0.01;
	// end inline asm
	// begin inline asm
	fma.rn.f32    %f1426, %f1426, 0.9999, 0.01;
	// end inline asm
	// begin inline asm
	fma.rn.f32    %f1428, %f1428, 0.9999, 0.01;
	// end inline asm
	// begin inline asm
	fma.rn.f64    %fd2955, %fd2955, 0.9999, 0.01;
	// end inline asm
	// begin inline asm
	fma.rn.f32    %f1426, %f1426, 0.9999, 0.01;
	// end inline asm
	// begin inline asm
	fma.rn.f32    %f1428, %f1428, 0.9999, 0.01;
	// end inline asm
	// begin inline asm
	fma.rn.f64    %fd2956, %fd2956, 0.9999, 0.01;
	// end inline asm
	// begin inline asm
	fma.rn.f32    %f1426, %f1426, 0.9999, 0.01;
	// end inline asm
	// begin inline asm
	fma.rn.f32    %f1428, %f1428, 0.9999, 0.01;
	// end inline asm
	// begin inline asm
	fma.rn.f64    %fd2955, %fd2955, 0.9999, 0.01;
	// end inline asm
	// begin inline asm
	fma.rn.f32    %f1426, %f1426, 0.9999, 0.01;
	// end inline asm
	// begin inline asm
	fma.rn.f32    %f1428, %f1428, 0.9999, 0.01;
	// end inline asm
	// begin inline asm
	fma.rn.f64    %fd2956, %fd2956, 0.9999, 0.01;
	// end inline asm
	// begin inline asm
	fma.rn.f32    %f1426, %f1426, 0.9999, 0.01;
	// end inline asm
	// begin inline asm
	fma.rn.f32    %f1428, %f1428, 0.9999, 0.01;
	// end inline asm
	// begin inline asm
	fma.rn.f64    %fd2955, %fd2955, 0.9999, 0.01;
	// end inline asm
	// begin inline asm
	fma.rn.f32    %f1426, %f1426, 0.9999, 0.01;
	// end inline asm
	// begin inline asm
	fma.rn.f32    %f1428, %f1428, 0.9999, 0.01;
	// end inline asm
	// begin inline asm
	fma.rn.f64    %fd2956, %fd2956, 0.9999, 0.01;
	// end inline asm
	// begin inline asm
	fma.rn.f32    %f1426, %f1426, 0.9999, 0.01;
	// end inline asm
	// begin inline asm
	fma.rn.f32    %f1428, %f1428, 0.9999, 0.01;
	// end inline asm
	// begin inline asm
	fma.rn.f64    %fd2955, %fd2955, 0.9999, 0.01;
	// end inline asm
	// begin inline asm
	fma.rn.f32    %f1426, %f1426, 0.9999, 0.01;
	// end inline asm
	// begin inline asm
	fma.rn.f32    %f1428, %f1428, 0.9999, 0.01;
	// end inline asm
	// begin inline asm
	fma.rn.f64    %fd2956, %fd2956, 0.9999, 0.01;
	// end inline asm
	// begin inline asm
	fma.rn.f32    %f1426, %f1426, 0.9999, 0.01;
	// end inline asm
	// begin inline asm
	fma.rn.f32    %f1428, %f1428, 0.9999, 0.01;
	// end inline asm
	// begin inline asm
	fma.rn.f64    %fd2955, %fd2955, 0.9999, 0.01;
	// end inline asm
	// begin inline asm
	fma.rn.f32    %f1426, %f1426, 0.9999, 0.01;
	// end inline asm
	// begin inline asm
	fma.rn.f32    %f1428, %f1428, 0.9999, 0.01;
	// end inline asm
	// begin inline asm
	fma.rn.f64    %fd2956, %fd2956, 0.9999, 0.01;
	// end inline asm
	// begin inline asm
	fma.rn.f32    %f1426, %f1426, 0.9999, 0.01;
	// end inline asm
	// begin inline asm
	fma.rn.f32    %f1428, %f1428, 0.9999, 0.01;
	// end inline asm
	// begin inline asm
	fma.rn.f64    %fd2955, %fd2955, 0.9999, 0.01;
	// end inline asm
	// begin inline asm
	fma.rn.f32    %f1426, %f1426, 0.9999, 0.01;
	// end inline asm
	// begin inline asm
	fma.rn.f32    %f1428, %f1428, 0.9999, 0.01;
	// end inline asm
	// begin inline asm
	fma.rn.f64    %fd2956, %fd2956, 0.9999, 0.01;
	// end inline asm
	// begin inline asm
	fma.rn.f32    %f1426, %f1426, 0.9999, 0.01;
	// end inline asm
	// begin inline asm
	fma.rn.f32    %f1428, %f1428, 0.9999, 0.01;
	// end inline asm
	// begin inline asm
	fma.rn.f64    %fd2955, %fd2955, 0.9999, 0.01;
	// end inline asm
	// begin inline asm
	fma.rn.f32    %f1426, %f1426, 0.9999, 0.01;
	// end inline asm
	// begin inline asm
	fma.rn.f32    %f1428, %f1428, 0.9999, 0.01;
	// end inline asm
	// begin inline asm
	fma.rn.f64    %fd2956, %fd2956, 0.9999, 0.01;
	// end inline asm
	// begin inline asm
	fma.rn.f32    %f1426, %f1426, 0.9999, 0.01;
	// end inline asm
	// begin inline asm
	fma.rn.f32    %f1428, %f1428, 0.9999, 0.01;
	// end inline asm
	// begin inline asm
	fma.rn.f64    %fd2955, %fd2955, 0.9999, 0.01;
	// end inline asm
	// begin inline asm
	fma.rn.f32    %f1426, %f1426, 0.9999, 0.01;
	// end inline asm
	// begin inline asm
	fma.rn.f32    %f1428, %f1428, 0.9999, 0.01;
	// end inline asm
	// begin inline asm
	fma.rn.f64    %fd2956, %fd2956, 0.9999, 0.01;
	// end inline asm
	// begin inline asm
	fma.rn.f32    %f1426, %f1426, 0.9999, 0.01;
	// end inline asm
	// begin inline asm
	fma.rn.f32    %f1428, %f1428, 0.9999, 0.01;
	// end inline asm
	// begin inline asm
	fma.rn.f64    %fd2955, %fd2955, 0.9999, 0.01;
	// end inline asm
	// begin inline asm
	fma.rn.f32    %f1426, %f1426, 0.9999, 0.01;
	// end inline asm
	// begin inline asm
	fma.rn.f32    %f1428, %f1428, 0.9999, 0.01;
	// end inline asm
	// begin inline asm
	fma.rn.f64    %fd2956, %fd2956, 0.9999, 0.01;
	// end inline asm
	// begin inline asm
	fma.rn.f32    %f1426, %f1426, 0.9999, 0.01;
	// end inline asm
	// begin inline asm
	fma.rn.f32    %f1428, %f1428, 0.9999, 0.01;
	// end inline asm
	// begin inline asm
	fma.rn.f64    %fd2955, %fd2955, 0.9999, 0.01;
	// end inline asm
	// begin inline asm
	fma.rn.f32    %f1426, %f1426, 0.9999, 0.01;
	// end inline asm
	// begin inline asm
	fma.rn.f32    %f1428, %f1428, 0.9999, 0.01;
	// end inline asm
	// begin inline asm
	fma.rn.f64    %fd2956, %fd2956, 0.9999, 0.01;
	// end inline asm
	// begin inline asm
	fma.rn.f32    %f1426, %f1426, 0.9999, 0.01;
	// end inline asm
	// begin inline asm
	fma.rn.f32    %f1428, %f1428, 0.9999, 0.01;
	// end inline asm
	// begin inline asm
	fma.rn.f64    %fd2955, %fd2955, 0.9999, 0.01;
	// end inline asm
	// begin inline asm
	fma.rn.f32    %f1426, %f1426, 0.9999, 0.01;
	// end inline asm
	// begin inline asm
	fma.rn.f32    %f1428, %f1428, 0.9999, 0.01;
	// end inline asm
	// begin inline asm
	fma.rn.f64    %fd2956, %fd2956, 0.9999, 0.01;
	// end inline asm
	// begin inline asm
	fma.rn.f32    %f1426, %f1426, 0.9999, 0.01;
	// end inline asm
	// begin inline asm
	fma.rn.f32    %f1428, %f1428, 0.9999, 0.01;
	// end inline asm
	// begin inline asm
	fma.rn.f64    %fd2955, %fd2955, 0.9999, 0.01;
	// end inline asm
	// begin inline asm
	fma.rn.f32    %f1426, %f1426, 0.9999, 0.01;
	// end inline asm
	// begin inline asm
	fma.rn.f32    %f1428, %f1428, 0.9999, 0.01;
	// end inline asm
	// begin inline asm
	fma.rn.f64    %fd2956, %fd2956, 0.9999, 0.01;
	// end inline asm
	// begin inline asm
	fma.rn.f32    %f1426, %f1426, 0.9999, 0.01;
	// end inline asm
	// begin inline asm
	fma.rn.f32    %f1428, %f1428, 0.9999, 0.01;
	// end inline asm
	// begin inline asm
	fma.rn.f64    %fd2955, %fd2955, 0.9999, 0.01;
	// end inline asm
	// begin inline asm
	fma.rn.f32    %f1426, %f1426, 0.9999, 0.01;
	// end inline asm
	// begin inline asm
	fma.rn.f32    %f1428, %f1428, 0.9999, 0.01;
	// end inline asm
	// begin inline asm
	fma.rn.f64    %fd2956, %fd2956, 0.9999, 0.01;
	// end inline asm
	// begin inline asm
	fma.rn.f32    %f1426, %f1426, 0.9999, 0.01;
	// end inline asm
	// begin inline asm
	fma.rn.f32    %f1428, %f1428, 0.9999, 0.01;
	// end inline asm
	// begin inline asm
	fma.rn.f64    %fd2955, %fd2955, 0.9999, 0.01;
	// end inline asm
	// begin inline asm
	fma.rn.f32    %f1426, %f1426, 0.9999, 0.01;
	// end inline asm
	// begin inline asm
	fma.rn.f32    %f1428, %f1428, 0.9999, 0.01;
	// end inline asm
	// begin inline asm
	fma.rn.f64    %fd2956, %fd2956, 0.9999, 0.01;
	// end inline asm
	// begin inline asm
	fma.rn.f32    %f1426, %f1426, 0.9999, 0.01;
	// end inline asm
	// begin inline asm
	fma.rn.f32    %f1428, %f1428, 0.9999, 0.01;
	// end inline asm
	// begin inline asm
	fma.rn.f64    %fd2955, %fd2955, 0.9999, 0.01;
	// end inline asm
	// begin inline asm
	fma.rn.f32    %f1426, %f1426, 0.9999, 0.01;
	// end inline asm
	// begin inline asm
	fma.rn.f32    %f1428, %f1428, 0.9999, 0.01;
	// end inline asm
	// begin inline asm
	fma.rn.f64    %fd2956, %fd2956, 0.9999, 0.01;
	// end inline asm
	// begin inline asm
	fma.rn.f32    %f1426, %f1426, 0.9999, 0.01;
	// end inline asm
	// begin inline asm
	fma.rn.f32    %f1428, %f1428, 0.9999, 0.01;
	// end inline asm
	// begin inline asm
	fma.rn.f64    %fd2955, %fd2955, 0.9999, 0.01;
	// end inline asm
	// begin inline asm
	fma.rn.f32    %f1426, %f1426, 0.9999, 0.01;
	// end inline asm
	// begin inline asm
	fma.rn.f32    %f1428, %f1428, 0.9999, 0.01;
	// end inline asm
	// begin inline asm
	fma.rn.f64    %fd2956, %fd2956, 0.9999, 0.01;
	// end inline asm
	// begin inline asm
	fma.rn.f32    %f1426, %f1426, 0.9999, 0.01;
	// end inline asm
	// begin inline asm
	fma.rn.f32    %f1428, %f1428, 0.9999, 0.01;
	// end inline asm
	// begin inline asm
	fma.rn.f64    %fd2955, %fd2955, 0.9999, 0.01;
	// end inline asm
	// begin inline asm
	fma.rn.f32    %f1426, %f1426, 0.9999, 0.01;
	// end inline asm
	// begin inline asm
	fma.rn.f32    %f1428, %f1428, 0.9999, 0.01;
	// end inline asm
	// begin inline asm
	fma.rn.f64    %fd2956, %fd2956, 0.9999, 0.01;
	// end inline asm
	// begin inline asm
	fma.rn.f32    %f1426, %f1426, 0.9999, 0.01;
	// end inline asm
	// begin inline asm
	fma.rn.f32    %f1428, %f1428, 0.9999, 0.01;
	// end inline asm
	// begin inline asm
	fma.rn.f64    %fd2955, %fd2955, 0.9999, 0.01;
	// end inline asm
	// begin inline asm
	fma.rn.f32    %f1426, %f1426, 0.9999, 0.01;
	// end inline asm
	// begin inline asm
	fma.rn.f32    %f1428, %f1428, 0.9999, 0.01;
	// end inline asm
	// begin inline asm
	fma.rn.f64    %fd2956, %fd2956, 0.9999, 0.01;
	// end inline asm
	// begin inline asm
	fma.rn.f32    %f1426, %f1426, 0.9999, 0.01;
	// end inline asm
	// begin inline asm
	fma.rn.f32    %f1428, %f1428, 0.9999, 0.01;
	// end inline asm
	// begin inline asm
	fma.rn.f64    %fd2955, %fd2955, 0.9999, 0.01;
	// end inline asm
	// begin inline asm
	fma.rn.f32    %f1426, %f1426, 0.9999, 0.01;
	// end inline asm
	// begin inline asm
	fma.rn.f32    %f1428, %f1428, 0.9999, 0.01;
	// end inline asm
	// begin inline asm
	fma.rn.f64    %fd2956, %fd2956, 0.9999, 0.01;
	// end inline asm
	// begin inline asm
	fma.rn.f32    %f1426, %f1426, 0.9999, 0.01;
	// end inline asm
	// begin inline asm
	fma.rn.f32    %f1428, %f1428, 0.9999, 0.01;
	// end inline asm
	// begin inline asm
	fma.rn.f64    %fd2955, %fd2955, 0.9999, 0.01;
	// end inline asm
	// begin inline asm
	fma.rn.f32    %f1426, %f1426, 0.9999, 0.01;
	// end inline asm
	// begin inline asm
	fma.rn.f32    %f1428, %f1428, 0.9999, 0.01;
	// end inline asm
	// begin inline asm
	fma.rn.f64    %fd2956, %fd2956, 0.9999, 0.01;
	// end inline asm
	// begin inline asm
	fma.rn.f32    %f1426, %f1426, 0.9999, 0.01;
	// end inline asm
	// begin inline asm
	fma.rn.f32    %f1428, %f1428, 0.9999, 0.01;
	// end inline asm
	// begin inline asm
	fma.rn.f64    %fd2955, %fd2955, 0.9999, 0.01;
	// end inline asm
	// begin inline asm
	fma.rn.f32    %f1426, %f1426, 0.9999, 0.01;
	// end inline asm
	// begin inline asm
	fma.rn.f32    %f1428, %f1428, 0.9999, 0.01;
	// end inline asm
	// begin inline asm
	fma.rn.f64    %fd2956, %fd2956, 0.9999, 0.01;
	// end inline asm
	// begin inline asm
	fma.rn.f32    %f1426, %f1426, 0.9999, 0.01;
	// end inline asm
	// begin inline asm
	fma.rn.f32    %f1428, %f1428, 0.9999, 0.01;
	// end inline asm
	// begin inline asm
	fma.rn.f64    %fd2955, %fd2955, 0.9999, 0.01;
	// end inline asm
	// begin inline asm
	fma.rn.f32    %f1426, %f1426, 0.9999, 0.01;
	// end inline asm
	// begin inline asm
	fma.rn.f32    %f1428, %f1428, 0.9999, 0.01;
	// end inline asm
	// begin inline asm
	fma.rn.f64    %fd2956, %fd2956, 0.9999, 0.01;
	// end inline asm
	// begin inline asm
	fma.rn.f32    %f1426, %f1426, 0.9999, 0.01;
	// end inline asm
	// begin inline asm
	fma.rn.f32    %f1428, %f1428, 0.9999, 0.01;
	// end inline asm
	// begin inline asm
	fma.rn.f64    %fd2955, %fd2955, 0.9999, 0.01;
	// end inline asm
	// begin inline asm
	fma.rn.f32    %f1426, %f1426, 0.9999, 0.01;
	// end inline asm
	// begin inline asm
	fma.rn.f32    %f1428, %f1428, 0.9999, 0.01;
	// end inline asm
	// begin inline asm
	fma.rn.f64    %fd2956, %fd2956, 0.9999, 0.01;
	// end inline asm
	// begin inline asm
	fma.rn.f32    %f1426, %f1426, 0.9999, 0.01;
	// end inline asm
	// begin inline asm
	fma.rn.f32    %f1428, %f1428, 0.9999, 0.01;
	// end inline asm
	// begin inline asm
	fma.rn.f64    %fd2955, %fd2955, 0.9999, 0.01;
	// end inline asm
	// begin inline asm
	fma.rn.f32    %f1426, %f1426, 0.9999, 0.01;
	// end inline asm
	// begin inline asm
	fma.rn.f32    %f1428, %f1428, 0.9999, 0.01;
	// end inline asm
	// begin inline asm
	fma.rn.f64    %fd2956, %fd2956, 0.9999, 0.01;
	// end inline asm
	// begin inline asm
	fma.rn.f32    %f1426, %f1426, 0.9999, 0.01;
	// end inline asm
	// begin inline asm
	fma.rn.f32    %f1428, %f1428, 0.9999, 0.01;
	// end inline asm
	// begin inline asm
	fma.rn.f64    %fd2955, %fd2955, 0.9999, 0.01;
	// end inline asm
	// begin inline asm
	fma.rn.f32    %f1426, %f1426, 0.9999, 0.01;
	// end inline asm
	// begin inline asm
	fma.rn.f32    %f1428, %f1428, 0.9999, 0.01;
	// end inline asm
	// begin inline asm
	fma.rn.f64    %fd2956, %fd2956, 0.9999, 0.01;
	// end inline asm
	// begin inline asm
	fma.rn.f32    %f1426, %f1426, 0.9999, 0.01;
	// end inline asm
	// begin inline asm
	fma.rn.f32    %f1428, %f1428, 0.9999, 0.01;
	// end inline asm
	// begin inline asm
	fma.rn.f64    %fd2955, %fd2955, 0.9999, 0.01;
	// end inline asm
	// begin inline asm
	fma.rn.f32    %f1426, %f1426, 0.9999, 0.01;
	// end inline asm
	// begin inline asm
	fma.rn.f32    %f1428, %f1428, 0.9999, 0.01;
	// end inline asm
	// begin inline asm
	fma.rn.f64    %fd2956, %fd2956, 0.9999, 0.01;
	// end inline asm
	// begin inline asm
	fma.rn.f32    %f1426, %f1426, 0.9999, 0.01;
	// end inline asm
	// begin inline asm
	fma.rn.f32    %f1428, %f1428, 0.9999, 0.01;
	// end inline asm
	// begin inline asm
	fma.rn.f64    %fd2955, %fd2955, 0.9999, 0.01;
	// end inline asm
	// begin inline asm
	fma.rn.f32    %f1426, %f1426, 0.9999, 0.01;
	// end inline asm
	// begin inline asm
	fma.rn.f32    %f1428, %f1428, 0.9999, 0.01;
	// end inline asm
	// begin inline asm
	fma.rn.f64    %fd2956, %fd2956, 0.9999, 0.01;
	// end inline asm
	// begin inline asm
	fma.rn.f32    %f1426, %f1426, 0.9999, 0.01;
	// end inline asm
	// begin inline asm
	fma.rn.f32    %f1428, %f1428, 0.9999, 0.01;
	// end inline asm
	// begin inline asm
	fma.rn.f64    %fd2955, %fd2955, 0.9999, 0.01;
	// end inline asm
	// begin inline asm
	fma.rn.f32    %f1426, %f1426, 0.9999, 0.01;
	// end inline asm
	// begin inline asm
	fma.rn.f32    %f1428, %f1428, 0.9999, 0.01;
	// end inline asm
	// begin inline asm
	fma.rn.f64    %fd2956, %fd2956, 0.9999, 0.01;
	// end inline asm
	// begin inline asm
	fma.rn.f32    %f1426, %f1426, 0.9999, 0.01;
	// end inline asm
	// begin inline asm
	fma.rn.f32    %f1428, %f1428, 0.9999, 0.01;
	// end inline asm
	// begin inline asm
	fma.rn.f64    %fd2955, %fd2955, 0.9999, 0.01;
	// end inline asm
	// begin inline asm
	fma.rn.f32    %f1426, %f1426, 0.9999, 0.01;
	// end inline asm
	// begin inline asm
	fma.rn.f32    %f1428, %f1428, 0.9999, 0.01;
	// end inline asm
	// begin inline asm
	fma.rn.f64    %fd2956, %fd2956, 0.9999, 0.01;
	// end inline asm
	// begin inline asm
	fma.rn.f32    %f1426, %f1426, 0.9999, 0.01;
	// end inline asm
	// begin inline asm
	fma.rn.f32    %f1428, %f1428, 0.9999, 0.01;
	// end inline asm
	// begin inline asm
	fma.rn.f64    %fd2955, %fd2955, 0.9999, 0.01;
	// end inline asm
	// begin inline asm
	fma.rn.f32    %f1426, %f1426, 0.9999, 0.01;
	// end inline asm
	// begin inline asm
	fma.rn.f32    %f1428, %f1428, 0.9999, 0.01;
	// end inline asm
	// begin inline asm
	fma.rn.f64    %fd2956, %fd2956, 0.9999, 0.01;
	// end inline asm
	// begin inline asm
	fma.rn.f32    %f1426, %f1426, 0.9999, 0.01;
	// end inline asm
	// begin inline asm
	fma.rn.f32    %f1428, %f1428, 0.9999, 0.01;
	// end inline asm
	// begin inline asm
	fma.rn.f64    %fd2955, %fd2955, 0.9999, 0.01;
	// end inline asm
	// begin inline asm
	fma.rn.f32    %f1426, %f1426, 0.9999, 0.01;
	// end inline asm
	// begin inline asm
	fma.rn.f32    %f1428, %f1428, 0.9999, 0.01;
	// end inline asm
	// begin inline asm
	fma.rn.f64    %fd2956, %fd2956, 0.9999, 0.01;
	// end inline asm
	// begin inline asm
	fma.rn.f32    %f1426, %f1426, 0.9999, 0.01;
	// end inline asm
	// begin inline asm
	fma.rn.f32    %f1428, %f1428, 0.9999, 0.01;
	// end inline asm
	// begin inline asm
	fma.rn.f64    %fd2955, %fd2955, 0.9999, 0.01;
	// end inline asm
	// begin inline asm
	fma.rn.f32    %f1426, %f1426, 0.9999, 0.01;
	// end inline asm
	// begin inline asm
	fma.rn.f32    %f1428, %f1428, 0.9999, 0.01;
	// end inline asm
	// begin inline asm
	fma.rn.f64    %fd2956, %fd2956, 0.9999, 0.01;
	// end inline asm
	// begin inline asm
	fma.rn.f32    %f1426, %f1426, 0.9999, 0.01;
	// end inline asm
	// begin inline asm
	fma.rn.f32    %f1428, %f1428, 0.9999, 0.01;
	// end inline asm
	// begin inline asm
	fma.rn.f64    %fd2955, %fd2955, 0.9999, 0.01;
	// end inline asm
	// begin inline asm
	fma.rn.f32    %f1426, %f1426, 0.9999, 0.01;
	// end inline asm
	// begin inline asm
	fma.rn.f32    %f1428, %f1428, 0.9999, 0.01;
	// end inline asm
	// begin inline asm
	fma.rn.f64    %fd2956, %fd2956, 0.9999, 0.01;
	// end inline asm
	// begin inline asm
	fma.rn.f32    %f1426, %f1426, 0.9999, 0.01;
	// end inline asm
	// begin inline asm
	fma.rn.f32    %f1428, %f1428, 0.9999, 0.01;
	// end inline asm
	// begin inline asm
	fma.rn.f64    %fd2955, %fd2955, 0.9999, 0.01;
	// end inline asm
	// begin inline asm
	fma.rn.f32    %f1426, %f1426, 0.9999, 0.01;
	// end inline asm
	// begin inline asm
	fma.rn.f32    %f1428, %f1428, 0.9999, 0.01;
	// end inline asm
	// begin inline asm
	fma.rn.f64    %fd2956, %fd2956, 0.9999, 0.01;
	// end inline asm
	// begin inline asm
	fma.rn.f32    %f1426, %f1426, 0.9999, 0.01;
	// end inline asm
	// begin inline asm
	fma.rn.f32    %f1428, %f1428, 0.9999, 0.01;
	// end inline asm
	// begin inline asm
	fma.rn.f64    %fd2955, %fd2955, 0.9999, 0.01;
	// end inline asm
	// begin inline asm
	fma.rn.f32    %f1426, %f1426, 0.9999, 0.01;
	// end inline asm
	// begin inline asm
	fma.rn.f32    %f1428, %f1428, 0.9999, 0.01;
	// end inline asm
	// begin inline asm
	fma.rn.f64    %fd2956, %fd2956, 0.9999, 0.01;
	// end inline asm
	// begin inline asm
	fma.rn.f32    %f1426, %f1426, 0.9999, 0.01;
	// end inline asm
	// begin inline asm
	fma.rn.f32    %f1428, %f1428, 0.9999, 0.01;
	// end inline asm
	// begin inline asm
	fma.rn.f64    %fd2955, %fd2955, 0.9999, 0.01;
	// end inline asm
	// begin inline asm
	fma.rn.f32    %f1426, %f1426, 0.9999, 0.01;
	// end inline asm
	// begin inline asm
	fma.rn.f32    %f1428, %f1428, 0.9999, 0.01;
	// end inline asm
	// begin inline asm
	fma.rn.f64    %fd2956, %fd2956, 0.9999, 0.01;
	// end inline asm
	// begin inline asm
	fma.rn.f32    %f1426, %f1426, 0.9999, 0.01;
	// end inline asm
	// begin inline asm
	fma.rn.f32    %f1428, %f1428, 0.9999, 0.01;
	// end inline asm
	// begin inline asm
	fma.rn.f64    %fd2955, %fd2955, 0.9999, 0.01;
	// end inline asm
	// begin inline asm
	fma.rn.f32    %f1426, %f1426, 0.9999, 0.01;
	// end inline asm
	// begin inline asm
	fma.rn.f32    %f1428, %f1428, 0.9999, 0.01;
	// end inline asm
	// begin inline asm
	fma.rn.f64    %fd2956, %fd2956, 0.9999, 0.01;
	// end inline asm
	// begin inline asm
	fma.rn.f32    %f1426, %f1426, 0.9999, 0.01;
	// end inline asm
	// begin inline asm
	fma.rn.f32    %f1428, %f1428, 0.9999, 0.01;
	// end inline asm
	// begin inline asm
	fma.rn.f64    %fd2955, %fd2955, 0.9999, 0.01;
	// end inline asm
	// begin inline asm
	fma.rn.f32    %f1426, %f1426, 0.9999, 0.01;
	// end inline asm
	// begin inline asm
	fma.rn.f32    %f1428, %f1428, 0.9999, 0.01;
	// end inline asm
	// begin inline asm
	fma.rn.f64    %fd2956, %fd2956, 0.9999, 0.01;
	// end inline asm
	// begin inline asm
	fma.rn.f32    %f1426, %f1426, 0.9999, 0.01;
	// end inline asm
	// begin inline asm
	fma.rn.f32    %f1428, %f1428, 0.9999, 0.01;
	// end inline asm
	// begin inline asm
	fma.rn.f64    %fd2955, %fd2955, 0.9999, 0.01;
	// end inline asm
	// begin inline asm
	fma.rn.f32    %f1426, %f1426, 0.9999, 0.01;
	// end inline asm
	// begin inline asm
	fma.rn.f32    %f1428, %f1428, 0.9999, 0.01;
	// end inline asm
	// begin inline asm
	fma.rn.f64    %fd2956, %fd2956, 0.9999, 0.01;
	// end inline asm
	// begin inline asm
	fma.rn.f32    %f1426, %f1426, 0.9999, 0.01;
	// end inline asm
	// begin inline asm
	fma.rn.f32    %f1428, %f1428, 0.9999, 0.01;
	// end inline asm
	// begin inline asm
	fma.rn.f64    %fd2955, %fd2955, 0.9999, 0.01;
	// end inline asm
	// begin inline asm
	fma.rn.f32    %f1426, %f1426, 0.9999, 0.01;
	// end inline asm
	// begin inline asm
	fma.rn.f32    %f1428, %f1428, 0.9999, 0.01;
	// end inline asm
	// begin inline asm
	fma.rn.f64    %fd2956, %fd2956, 0.9999, 0.01;
	// end inline asm
	// begin inline asm
	fma.rn.f32    %f1426, %f1426, 0.9999, 0.01;
	// end inline asm
	// begin inline asm
	fma.rn.f32    %f1428, %f1428, 0.9999, 0.01;
	// end inline asm
	// begin inline asm
	fma.rn.f64    %fd2955, %fd2955, 0.9999, 0.01;
	// end inline asm
	// begin inline asm
	fma.rn.f32    %f1426, %f1426, 0.9999, 0.01;
	// end inline asm
	// begin inline asm
	fma.rn.f32    %f1428, %f1428, 0.9999, 0.01;
	// end inline asm
	// begin inline asm
	fma.rn.f64    %fd2956, %fd2956, 0.9999, 0.01;
	// end inline asm
	// begin inline asm
	fma.rn.f32    %f1426, %f1426, 0.9999, 0.01;
	// end inline asm
	// begin inline asm
	fma.rn.f32    %f1428, %f1428, 0.9999, 0.01;
	// end inline asm
	// begin inline asm
	fma.rn.f64    %fd2955, %fd2955, 0.9999, 0.01;
	// end inline asm
	// begin inline asm
	fma.rn.f32    %f1426, %f1426, 0.9999, 0.01;
	// end inline asm
	// begin inline asm
	fma.rn.f32    %f1428, %f1428, 0.9999, 0.01;
	// end inline asm
	// begin inline asm
	fma.rn.f64    %fd2956, %fd2956, 0.9999, 0.01;
	// end inline asm
	// begin inline asm
	fma.rn.f32    %f1426, %f1426, 0.9999, 0.01;
	// end inline asm
	// begin inline asm
	fma.rn.f32    %f1428, %f1428, 0.9999, 0.01;
	// end inline asm
	// begin inline asm
	fma.rn.f64    %fd2955, %fd2955, 0.9999, 0.01;
	// end inline asm
	// begin inline asm
	fma.rn.f32    %f1426, %f1426, 0.9999, 0.01;
	// end inline asm
	// begin inline asm
	fma.rn.f32    %f1428, %f1428, 0.9999, 0.01;
	// end inline asm
	// begin inline asm
	fma.rn.f64    %fd2956, %fd2956, 0.9999, 0.01;
	// end inline asm
	// begin inline asm
	fma.rn.f32    %f1426, %f1426, 0.9999, 0.01;
	// end inline asm
	// begin inline asm
	fma.rn.f32    %f1428, %f1428, 0.9999, 0.01;
	// end inline asm
	// begin inline asm
	fma.rn.f64    %fd2955, %fd2955, 0.9999, 0.01;
	// end inline asm
	// begin inline asm
	fma.rn.f32    %f1426, %f1426, 0.9999, 0.01;
	// end inline asm
	// begin inline asm
	fma.rn.f32    %f1428, %f1428, 0.9999, 0.01;
	// end inline asm
	// begin inline asm
	fma.rn.f64    %fd2956, %fd2956, 0.9999, 0.01;
	// end inline asm
	// begin inline asm
	fma.rn.f32    %f1426, %f1426, 0.9999, 0.01;
	// end inline asm
	// begin inline asm
	fma.rn.f32    %f1428, %f1428, 0.9999, 0.01;
	// end inline asm
	// begin inline asm
	fma.rn.f64    %fd2955, %fd2955, 0.9999, 0.01;
	// end inline asm
	// begin inline asm
	fma.rn.f32    %f1426, %f1426, 0.9999, 0.01;
	// end inline asm
	// begin inline asm
	fma.rn.f32    %f1428, %f1428, 0.9999, 0.01;
	// end inline asm
	// begin inline asm
	fma.rn.f64    %fd2956, %fd2956, 0.9999, 0.01;
	// end inline asm
	// begin inline asm
	fma.rn.f32    %f1426, %f1426, 0.9999, 0.01;
	// end inline asm
	// begin inline asm
	fma.rn.f32    %f1428, %f1428, 0.9999, 0.01;
	// end inline asm
	// begin inline asm
	fma.rn.f64    %fd2955, %fd2955, 0.9999, 0.01;
	// end inline asm
	// begin inline asm
	fma.rn.f32    %f1426, %f1426, 0.9999, 0.01;
	// end inline asm
	// begin inline asm
	fma.rn.f32    %f1428, %f1428, 0.9999, 0.01;
	// end inline asm
	// begin inline asm
	fma.rn.f64    %fd2956, %fd2956, 0.9999, 0.01;
	// end inline asm
	// begin inline asm
	fma.rn.f32    %f1426, %f1426, 0.9999, 0.01;
	// end inline asm
	// begin inline asm
	fma.rn.f32    %f1428, %f1428, 0.9999, 0.01;
	// end inline asm
	// begin inline asm
	fma.rn.f64    %fd2955, %fd2955, 0.9999, 0.01;
	// end inline asm
	// begin inline asm
	fma.rn.f32    %f1426, %f1426, 0.9999, 0.01;
	// end inline asm
	// begin inline asm
	fma.rn.f32    %f1428, %f1428, 0.9999, 0.01;
	// end inline asm
	// begin inline asm
	fma.rn.f64    %fd2956, %fd2956, 0.9999, 0.01;
	// end inline asm
	// begin inline asm
	fma.rn.f32    %f1426, %f1426, 0.9999, 0.01;
	// end inline asm
	// begin inline asm
	fma.rn.f32    %f1428, %f1428, 0.9999, 0.01;
	// end inline asm
	// begin inline asm
	fma.rn.f64    %fd2955, %fd2955, 0.9999, 0.01;
	// end inline asm
	// begin inline asm
	fma.rn.f32    %f1426, %f1426, 0.9999, 0.01;
	// end inline asm
	// begin inline asm
	fma.rn.f32    %f1428, %f1428, 0.9999, 0.01;
	// end inline asm
	// begin inline asm
	fma.rn.f64    %fd2956, %fd2956, 0.9999, 0.01;
	// end inline asm
	// begin inline asm
	fma.rn.f32    %f1426, %f1426, 0.9999, 0.01;
	// end inline asm
	// begin inline asm
	fma.rn.f32    %f1428, %f1428, 0.9999, 0.01;
	// end inline asm
	// begin inline asm
	fma.rn.f64    %fd2955, %fd2955, 0.9999, 0.01;
	// end inline asm
	// begin inline asm
	fma.rn.f32    %f1426, %f1426, 0.9999, 0.01;
	// end inline asm
	// begin inline asm
	fma.rn.f32    %f1428, %f1428, 0.9999, 0.01;
	// end inline asm
	// begin inline asm
	fma.rn.f64    %fd2956, %fd2956, 0.9999, 0.01;
	// end inline asm
	// begin inline asm
	fma.rn.f32    %f1426, %f1426, 0.9999, 0.01;
	// end inline asm
	// begin inline asm
	fma.rn.f32    %f1428, %f1428, 0.9999, 0.01;
	// end inline asm
	// begin inline asm
	fma.rn.f64    %fd2955, %fd2955, 0.9999, 0.01;
	// end inline asm
	// begin inline asm
	fma.rn.f32    %f1426, %f1426, 0.9999, 0.01;
	// end inline asm
	// begin inline asm
	fma.rn.f32    %f1428, %f1428, 0.9999, 0.01;
	// end inline asm
	// begin inline asm
	fma.rn.f64    %fd2956, %fd2956, 0.9999, 0.01;
	// end inline asm
	// begin inline asm
	fma.rn.f32    %f1426, %f1426, 0.9999, 0.01;
	// end inline asm
	// begin inline asm
	fma.rn.f32    %f1428, %f1428, 0.9999, 0.01;
	// end inline asm
	// begin inline asm
	fma.rn.f64    %fd2955, %fd2955, 0.9999, 0.01;
	// end inline asm
	// begin inline asm
	fma.rn.f32    %f1426, %f1426, 0.9999, 0.01;
	// end inline asm
	// begin inline asm
	fma.rn.f32    %f1428, %f1428, 0.9999, 0.01;
	// end inline asm
	// begin inline asm
	fma.rn.f64    %fd2956, %fd2956, 0.9999, 0.01;
	// end inline asm
	// begin inline asm
	fma.rn.f32    %f1426, %f1426, 0.9999, 0.01;
	// end inline asm
	// begin inline asm
	fma.rn.f32    %f1428, %f1428, 0.9999, 0.01;
	// end inline asm
	// begin inline asm
	fma.rn.f64    %fd2955, %fd2955, 0.9999, 0.01;
	// end inline asm
	// begin inline asm
	fma.rn.f32    %f1426, %f1426, 0.9999, 0.01;
	// end inline asm
	// begin inline asm
	fma.rn.f32    %f1428, %f1428, 0.9999, 0.01;
	// end inline asm
	// begin inline asm
	fma.rn.f64    %fd2956, %fd2956, 0.9999, 0.01;
	// end inline asm
	// begin inline asm
	fma.rn.f32    %f1426, %f1426, 0.9999, 0.01;
	// end inline asm
	// begin inline asm
	fma.rn.f32    %f1428, %f1428, 0.9999, 0.01;
	// end inline asm
	// begin inline asm
	fma.rn.f64    %fd2955, %fd2955, 0.9999, 0.01;
	// end inline asm
	// begin inline asm
	fma.rn.f32    %f1426, %f1426, 0.9999, 0.01;
	// end inline asm
	// begin inline asm
	fma.rn.f32    %f1428, %f1428, 0.9999, 0.01;
	// end inline asm
	// begin inline asm
	fma.rn.f64    %fd2956, %fd2956, 0.9999, 0.01;
	// end inline asm
	// begin inline asm
	fma.rn.f32    %f1426, %f1426, 0.9999, 0.01;
	// end inline asm
	// begin inline asm
	fma.rn.f32    %f1428, %f1428, 0.9999, 0.01;
	// end inline asm
	// begin inline asm
	fma.rn.f64    %fd2955, %fd2955, 0.9999, 0.01;
	// end inline asm
	// begin inline asm
	fma.rn.f32    %f1426, %f1426, 0.9999, 0.01;
	// end inline asm
	// begin inline asm
	fma.rn.f32    %f1428, %f1428, 0.9999, 0.01;
	// end inline asm
	// begin inline asm
	fma.rn.f64    %fd2956, %fd2956, 0.9999, 0.01;
	// end inline asm
	// begin inline asm
	fma.rn.f32    %f1426, %f1426, 0.9999, 0.01;
	// end inline asm
	// begin inline asm
	fma.rn.f32    %f1428, %f1428, 0.9999, 0.01;
	// end inline asm
	mov.f64 	%fd1431, %fd2955;
	// begin inline asm
	fma.rn.f64    %fd1431, %fd1431, 0.9999, 0.01;
	// end inline asm
	// begin inline asm
	fma.rn.f32    %f1426, %f1426, 0.9999, 0.01;
	// end inline asm
	// begin inline asm
	fma.rn.f32    %f1428, %f1428, 0.9999, 0.01;
	// end inline asm
	mov.f64 	%fd1433, %fd2956;
	// begin inline asm
	fma.rn.f64    %fd1433, %fd1433, 0.9999, 0.01;
	// end inline asm
	// begin inline asm
	fma.rn.f32    %f1426, %f1426, 0.9999, 0.01;
	// end inline asm
	// begin inline asm
	fma.rn.f32    %f1428, %f1428, 0.9999, 0.01;
	// end inline asm
	// begin inline asm
	fma.rn.f64    %fd1431, %fd1431, 0.9999, 0.01;
	// end inline asm
	mov.f32 	%f2846, %f1426;
	// begin inline asm
	fma.rn.f32    %f2846, %f2846, 0.9999, 0.01;
	// end inline asm
	mov.f32 	%f2848, %f1428;
	// begin inline asm
	fma.rn.f32    %f2848, %f2848, 0.9999, 0.01;
	// end inline asm
	// begin inline asm
	fma.rn.f64    %fd1433, %fd1433, 0.9999, 0.01;
	// end inline asm
	// begin inline asm
	fma.rn.f32    %f2846, %f2846, 0.9999, 0.01;
	// end inline asm
	// begin inline asm
	fma.rn.f32    %f2848, %f2848, 0.9999, 0.01;
	// end inline asm
	// begin inline asm
	fma.rn.f64    %fd1431, %fd1431, 0.9999, 0.01;
	// end inline asm
	// begin inline asm
	fma.rn.f32    %f2846, %f2846, 0.9999, 0.01;
	// end inline asm
	// begin inline asm
	fma.rn.f32    %f2848, %f2848, 0.9999, 0.01;
	// end inline asm
	// begin inline asm
	fma.rn.f64    %fd1433, %fd1433, 0.9999, 0.01;
	// end inline asm
	// begin inline asm
	fma.rn.f32    %f2846, %f2846, 0.9999, 0.01;
	// end inline asm
	// begin inline asm
	fma.rn.f32    %f2848, %f2848, 0.9999, 0.01;
	// end inline asm
	// begin inline asm
	fma.rn.f64    %fd1431, %fd1431, 0.9999, 0.01;
	// end inline asm
	// begin inline asm
	fma.rn.f32    %f2846, %f2846, 0.9999, 0.01;
	// end inline asm
	// begin inline asm
	fma.rn.f32    %f2848, %f2848, 0.9999, 0.01;
	// end inline asm
	// begin inline asm
	fma.rn.f64    %fd1433, %fd1433, 0.9999, 0.01;
	// end inline asm
	// begin inline asm
	fma.rn.f32    %f2846, %f2846, 0.9999, 0.01;
	// end inline asm
	// begin inline asm
	fma.rn.f32    %f2848, %f2848, 0.9999, 0.01;
	// end inline asm
	// begin inline asm
	fma.rn.f64    %fd1431, %fd1431, 0.9999, 0.01;
	// end inline asm
	// begin inline asm
	fma.rn.f32    %f2846, %f2846, 0.9999, 0.01;
	// end inline asm
	// begin inline asm
	fma.rn.f32    %f2848, %f2848, 0.9999, 0.01;
	// end inline asm
	// begin inline asm
	fma.rn.f64    %fd1433, %fd1433, 0.9999, 0.01;
	// end inline asm
	// begin inline asm
	fma.rn.f32    %f2846, %f2846, 0.9999, 0.01;
	// end inline asm
	// begin inline asm
	fma.rn.f32    %f2848, %f2848, 0.9999, 0.01;
	// end inline asm
	// begin inline asm
	fma.rn.f64    %fd1431, %fd1431, 0.9999, 0.01;
	// end inline asm
	// begin inline asm
	fma.rn.f32    %f2846, %f2846, 0.9999, 0.01;
	// end inline asm
	// begin inline asm
	fma.rn.f32    %f2848, %f2848, 0.9999, 0.01;
	// end inline asm
	// begin inline asm
	fma.rn.f64    %fd1433, %fd1433, 0.9999, 0.01;
	// end inline asm
	// begin inline asm
	fma.rn.f32    %f2846, %f2846, 0.9999, 0.01;
	// end inline asm
	// begin inline asm
	fma.rn.f32    %f2848, %f2848, 0.9999, 0.01;
	// end inline asm
	// begin inline asm
	fma.rn.f64    %fd1431, %fd1431, 0.9999, 0.01;
	// end inline asm
	// begin inline asm
	fma.rn.f32    %f2846, %f2846, 0.9999, 0.01;
	// end inline asm
	// begin inline asm
	fma.rn.f32    %f2848, %f2848, 0.9999, 0.01;
	// end inline asm
	// begin inline asm
	fma.rn.f64    %fd1433, %fd1433, 0.9999, 0.01;
	// end inline asm
	// begin inline asm
	fma.rn.f32    %f2846, %f2846, 0.9999, 0.01;
	// end inline asm
	// begin inline asm
	fma.rn.f32    %f2848, %f2848, 0.9999, 0.01;
	// end inline asm
	// begin inline asm
	fma.rn.f64    %fd1431, %fd1431, 0.9999, 0.01;
	// end inline asm
	// begin inline asm
	fma.rn.f32    %f2846, %f2846, 0.9999, 0.01;
	// end inline asm
	// begin inline asm
	fma.rn.f32    %f2848, %f2848, 0.9999, 0.01;
	// end inline asm
	// begin inline asm
	fma.rn.f64    %fd1433, %fd1433, 0.9999, 0.01;
	// end inline asm
	// begin inline asm
	fma.rn.f32    %f2846, %f2846, 0.9999, 0.01;
	// end inline asm
	// begin inline asm
	fma.rn.f32    %f2848, %f2848, 0.9999, 0.01;
	// end inline asm
	// begin inline asm
	fma.rn.f64    %fd1431, %fd1431, 0.9999, 0.01;
	// end inline asm
	// begin inline asm
	fma.rn.f32    %f2846, %f2846, 0.9999, 0.01;
	// end inline asm
	// begin inline asm
	fma.rn.f32    %f2848, %f2848, 0.9999, 0.01;
	// end inline asm
	// begin inline asm
	fma.rn.f64    %fd1433, %fd1433, 0.9999, 0.01;
	// end inline asm
	// begin inline asm
	fma.rn.f32    %f2846, %f2846, 0.9999, 0.01;
	// end inline asm
	// begin inline asm
	fma.rn.f32    %f2848, %f2848, 0.9999, 0.01;
	// end inline asm
	// begin inline asm
	fma.rn.f64    %fd1431, %fd1431, 0.9999, 0.01;
	// end inline asm
	// begin inline asm
	fma.rn.f32    %f2846, %f2846, 0.9999, 0.01;
	// end inline asm
	// begin inline asm
	fma.rn.f32    %f2848, %f2848, 0.9999, 0.01;
	// end inline asm
	// begin inline asm
	fma.rn.f64    %fd1433, %fd1433, 0.9999, 0.01;
	// end inline asm
	// begin inline asm
	fma.rn.f32    %f2846, %f2846, 0.9999, 0.01;
	// end inline asm
	// begin inline asm
	fma.rn.f32    %f2848, %f2848, 0.9999, 0.01;
	// end inline asm
	// begin inline asm
	fma.rn.f64    %fd1431, %fd1431, 0.9999, 0.01;
	// end inline asm
	// begin inline asm
	fma.rn.f32    %f2846, %f2846, 0.9999, 0.01;
	// end inline asm
	// begin inline asm
	fma.rn.f32    %f2848, %f2848, 0.9999, 0.01;
	// end inline asm
	// begin inline asm
	fma.rn.f64    %fd1433, %fd1433, 0.9999, 0.01;
	// end inline asm
	// begin inline asm
	fma.rn.f32    %f2846, %f2846, 0.9999, 0.01;
	// end inline asm
	// begin inline asm
	fma.rn.f32    %f2848, %f2848, 0.9999, 0.01;
	// end inline asm
	// begin inline asm
	fma.rn.f64    %fd1431, %fd1431, 0.9999, 0.01;
	// end inline asm
	// begin inline asm
	fma.rn.f32    %f2846, %f2846, 0.9999, 0.01;
	// end inline asm
	// begin inline asm
	fma.rn.f32    %f2848, %f2848, 0.9999, 0.01;
	// end inline asm
	// begin inline asm
	fma.rn.f64    %fd1433, %fd1433, 0.9999, 0.01;
	// end inline asm
	// begin inline asm
	fma.rn.f32    %f2846, %f2846, 0.9999, 0.01;
	// end inline asm
	// begin inline asm
	fma.rn.f32    %f2848, %f2848, 0.9999, 0.01;
	// end inline asm
	// begin inline asm
	fma.rn.f64    %fd1431, %fd1431, 0.9999, 0.01;
	// end inline asm
	// begin inline asm
	fma.rn.f32    %f2846, %f2846, 0.9999, 0.01;
	// end inline asm
	// begin inline asm
	fma.rn.f32    %f2848, %f2848, 0.9999, 0.01;
	// end inline asm
	// begin inline asm
	fma.rn.f64    %fd1433, %fd1433, 0.9999, 0.01;
	// end inline asm
	// begin inline asm
	fma.rn.f32    %f2846, %f2846, 0.9999, 0.01;
	// end inline asm
	// begin inline asm
	fma.rn.f32    %f2848, %f2848, 0.9999, 0.01;
	// end inline asm
	// begin inline asm
	fma.rn.f64    %fd1431, %fd1431, 0.9999, 0.01;
	// end inline asm
	// begin inline asm
	fma.rn.f32    %f2846, %f2846, 0.9999, 0.01;
	// end inline asm
	// begin inline asm
	fma.rn.f32    %f2848, %f2848, 0.9999, 0.01;
	// end inline asm
	// begin inline asm
	fma.rn.f64    %fd1433, %fd1433, 0.9999, 0.01;
	// end inline asm
	// begin inline asm
	fma.rn.f32    %f2846, %f2846, 0.9999, 0.01;
	// end inline asm
	// begin inline asm
	fma.rn.f32    %f2848, %f2848, 0.9999, 0.01;
	// end inline asm
	// begin inline asm
	fma.rn.f64    %fd1431, %fd1431, 0.9999, 0.01;
	// end inline asm
	// begin inline asm
	fma.rn.f32    %f2846, %f2846, 0.9999, 0.01;
	// end inline asm
	// begin inline asm
	fma.rn.f32    %f2848, %f2848, 0.9999, 0.01;
	// end inline asm
	// begin inline asm
	fma.rn.f64    %fd1433, %fd1433, 0.9999, 0.01;
	// end inline asm
	// begin inline asm
	fma.rn.f32    %f2846, %f2846, 0.9999, 0.01;
	// end inline asm
	// begin inline asm
	fma.rn.f32    %f2848, %f2848, 0.9999, 0.01;
	// end inline asm
	// begin inline asm
	fma.rn.f64    %fd1431, %fd1431, 0.9999, 0.01;
	// end inline asm
	// begin inline asm
	fma.rn.f32    %f2846, %f2846, 0.9999, 0.01;
	// end inline asm
	// begin inline asm
	fma.rn.f32    %f2848, %f2848, 0.9999, 0.01;
	// end inline asm
	// begin inline asm
	fma.rn.f64    %fd1433, %fd1433, 0.9999, 0.01;
	// end inline asm
	// begin inline asm
	fma.rn.f32    %f2846, %f2846, 0.9999, 0.01;
	// end inline asm
	// begin inline asm
	fma.rn.f32    %f2848, %f2848, 0.9999, 0.01;
	// end inline asm
	// begin inline asm
	fma.rn.f64    %fd1431, %fd1431, 0.9999, 0.01;
	// end inline asm
	// begin inline asm
	fma.rn.f32    %f2846, %f2846, 0.9999, 0.01;
	// end inline asm
	// begin inline asm
	fma.rn.f32    %f2848, %f2848, 0.9999, 0.01;
	// end inline asm
	// begin inline asm
	fma.rn.f64    %fd1433, %fd1433, 0.9999, 0.01;
	// end inline asm
	// begin inline asm
	fma.rn.f32    %f2846, %f2846, 0.9999, 0.01;
	// end inline asm
	// begin inline asm
	fma.rn.f32    %f2848, %f2848, 0.9999, 0.01;
	// end inline asm
	// begin inline asm
	fma.rn.f64    %fd1431, %fd1431, 0.9999, 0.01;
	// end inline asm
	// begin inline asm
	fma.rn.f32    %f2846, %f2846, 0.9999, 0.01;
	// end inline asm
	// begin inline asm
	fma.rn.f32    %f2848, %f2848, 0.9999, 0.01;
	// end inline asm
	// begin inline asm
	fma.rn.f64    %fd1433, %fd1433, 0.9999, 0.01;
	// end inline asm
	// begin inline asm
	fma.rn.f32    %f2846, %f2846, 0.9999, 0.01;
	// end inline asm
	// begin inline asm
	fma.rn.f32    %f2848, %f2848, 0.9999, 0.01;
	// end inline asm
	// begin inline asm
	fma.rn.f64    %fd1431, %fd1431, 0.9999, 0.01;
	// end inline asm
	// begin inline asm
	fma.rn.f32    %f2846, %f2846, 0.9999, 0.01;
	// end inline asm
	// begin inline asm
	fma.rn.f32    %f2848, %f2848, 0.9999, 0.01;
	// end inline asm
	// begin inline asm
	fma.rn.f64    %fd1433, %fd1433, 0.9999, 0.01;
	// end inline asm
	// begin inline asm
	fma.rn.f32    %f2846, %f2846, 0.9999, 0.01;
	// end inline asm
	// begin inline asm
	fma.rn.f32    %f2848, %f2848, 0.9999, 0.01;
	// end inline asm
	// begin inline asm
	fma.rn.f64    %fd1431, %fd1431, 0.9999, 0.01;
	// end inline asm
	// begin inline asm
	fma.rn.f32    %f2846, %f2846, 0.9999, 0.01;
	// end inline asm
	// begin inline asm
	fma.rn.f32    %f2848, %f2848, 0.9999, 0.01;
	// end inline asm
	// begin inline asm
	fma.rn.f64    %fd1433, %fd1433, 0.9999, 0.01;
	// end inline asm
	// begin inline asm
	fma.rn.f32    %f2846, %f2846, 0.9999, 0.01;
	// end inline asm
	// begin inline asm
	fma.rn.f32    %f2848, %f2848, 0.9999, 0.01;
	// end inline asm
	// begin inline asm
	fma.rn.f64    %fd1431, %fd1431, 0.9999, 0.01;
	// end inline asm
	// begin inline asm
	fma.rn.f32    %f2846, %f2846, 0.9999, 0.01;
	// end inline asm
	// begin inline asm
	fma.rn.f32    %f2848, %f2848, 0.9999, 0.01;
	// end inline asm
	// begin inline asm
	fma.rn.f64    %fd1433, %fd1433, 0.9999, 0.01;
	// end inline asm
	// begin inline asm
	fma.rn.f32    %f2846, %f2846, 0.9999, 0.01;
	// end inline asm
	// begin inline asm
	fma.rn.f32    %f2848, %f2848, 0.9999, 0.01;
	// end inline asm
	// begin inline asm
	fma.rn.f64    %fd1431, %fd1431, 0.9999, 0.01;
	// end inline asm
	// begin inline asm
	fma.rn.f32    %f2846, %f2846, 0.9999, 0.01;
	// end inline asm
	// begin inline asm
	fma.rn.f32    %f2848, %f2848, 0.9999, 0.01;
	// end inline asm
	// begin inline asm
	fma.rn.f64    %fd1433, %fd1433, 0.9999, 0.01;
	// end inline asm
	// begin inline asm
	fma.rn.f32    %f2846, %f2846, 0.9999, 0.01;
	// end inline asm
	// begin inline asm
	fma.rn.f32    %f2848, %f2848, 0.9999, 0.01;
	// end inline asm
	// begin inline asm
	fma.rn.f64    %fd1431, %fd1431, 0.9999, 0.01;
	// end inline asm
	// begin inline asm
	fma.rn.f32    %f2846, %f2846, 0.9999, 0.01;
	// end inline asm
	// begin inline asm
	fma.rn.f32    %f2848, %f2848, 0.9999, 0.01;
	// end inline asm
	// begin inline asm
	fma.rn.f64    %fd1433, %fd1433, 0.9999, 0.01;
	// end inline asm
	// begin inline asm
	fma.rn.f32    %f2846, %f2846, 0.9999, 0.01;
	// end inline asm
	// begin inline asm
	fma.rn.f32    %f2848, %f2848, 0.9999, 0.01;
	// end inline asm
	// begin inline asm
	fma.rn.f64    %fd1431, %fd1431, 0.9999, 0.01;
	// end inline asm
	// begin inline asm
	fma.rn.f32    %f2846, %f2846, 0.9999, 0.01;
	// end inline asm
	// begin inline asm
	fma.rn.f32    %f2848, %f2848, 0.9999, 0.01;
	// end inline asm
	// begin inline asm
	fma.rn.f64    %fd1433, %fd1433, 0.9999, 0.01;
	// end inline asm
	// begin inline asm
	fma.rn.f32    %f2846, %f2846, 0.9999, 0.01;
	// end inline asm
	// begin inline asm
	fma.rn.f32    %f2848, %f2848, 0.9999, 0.01;
	// end inline asm
	// begin inline asm
	fma.rn.f64    %fd1431, %fd1431, 0.9999, 0.01;
	// end inline asm
	// begin inline asm
	fma.rn.f32    %f2846, %f2846, 0.9999, 0.01;
	// end inline asm
	// begin inline asm
	fma.rn.f32    %f2848, %f2848, 0.9999, 0.01;
	// end inline asm
	// begin inline asm
	fma.rn.f64    %fd1433, %fd1433, 0.9999, 0.01;
	// end inline asm
	// begin inline asm
	fma.rn.f32    %f2846, %f2846, 0.9999, 0.01;
	// end inline asm
	// begin inline asm
	fma.rn.f32    %f2848, %f2848, 0.9999, 0.01;
	// end inline asm
	// begin inline asm
	fma.rn.f64    %fd1431, %fd1431, 0.9999, 0.01;
	// end inline asm
	// begin inline asm
	fma.rn.f32    %f2846, %f2846, 0.9999, 0.01;
	// end inline asm
	// begin inline asm
	fma.rn.f32    %f2848, %f2848, 0.9999, 0.01;
	// end inline asm
	// begin inline asm
	fma.rn.f64    %fd1433, %fd1433, 0.9999, 0.01;
	// end inline asm
	// begin inline asm
	fma.rn.f32    %f2846, %f2846, 0.9999, 0.01;
	// end inline asm
	// begin inline asm
	fma.rn.f32    %f2848, %f2848, 0.9999, 0.01;
	// end inline asm
	// begin inline asm
	fma.rn.f64    %fd1431, %fd1431, 0.9999, 0.01;
	// end inline asm
	// begin inline asm
	fma.rn.f32    %f2846, %f2846, 0.9999, 0.01;
	// end inline asm
	// begin inline asm
	fma.rn.f32    %f2848, %f2848, 0.9999, 0.01;
	// end inline asm
	// begin inline asm
	fma.rn.f64    %fd1433, %fd1433, 0.9999, 0.01;
	// end inline asm
	// begin inline asm
	fma.rn.f32    %f2846, %f2846, 0.9999, 0.01;
	// end inline asm
	// begin inline asm
	fma.rn.f32    %f2848, %f2848, 0.9999, 0.01;
	// end inline asm
	// begin inline asm
	fma.rn.f64    %fd1431, %fd1431, 0.9999, 0.01;
	// end inline asm
	// begin inline asm
	fma.rn.f32    %f2846, %f2846, 0.9999, 0.01;
	// end inline asm
	// begin inline asm
	fma.rn.f32    %f2848, %f2848, 0.9999, 0.01;
	// end inline asm
	// begin inline asm
	fma.rn.f64    %fd1433, %fd1433, 0.9999, 0.01;
	// end inline asm
	// begin inline asm
	fma.rn.f32    %f2846, %f2846, 0.9999, 0.01;
	// end inline asm
	// begin inline asm
	fma.rn.f32    %f2848, %f2848, 0.9999, 0.01;
	// end inline asm
	// begin inline asm
	fma.rn.f64    %fd1431, %fd1431, 0.9999, 0.01;
	// end inline asm
	// begin inline asm
	fma.rn.f32    %f2846, %f2846, 0.9999, 0.01;
	// end inline asm
	// begin inline asm
	fma.rn.f32    %f2848, %f2848, 0.9999, 0.01;
	// end inline asm
	// begin inline asm
	fma.rn.f64    %fd1433, %fd1433, 0.9999, 0.01;
	// end inline asm
	// begin inline asm
	fma.rn.f32    %f2846, %f2846, 0.9999, 0.01;
	// end inline asm
	// begin inline asm
	fma.rn.f32    %f2848, %f2848, 0.9999, 0.01;
	// end inline asm
	// begin inline asm
	fma.rn.f64    %fd1431, %fd1431, 0.9999, 0.01;
	// end inline asm
	// begin inline asm
	fma.rn.f32    %f2846, %f2846, 0.9999, 0.01;
	// end inline asm
	// begin inline asm
	fma.rn.f32    %f2848, %f2848, 0.9999, 0.01;
	// end inline asm
	// begin inline asm
	fma.rn.f64    %fd1433, %fd1433, 0.9999, 0.01;
	// end inline asm
	// begin inline asm
	fma.rn.f32    %f2846, %f2846, 0.9999, 0.01;
	// end inline asm
	// begin inline asm
	fma.rn.f32    %f2848, %f2848, 0.9999, 0.01;
	// end inline asm
	// begin inline asm
	fma.rn.f64    %fd1431, %fd1431, 0.9999, 0.01;
	// end inline asm
	// begin inline asm
	fma.rn.f32    %f2846, %f2846, 0.9999, 0.01;
	// end inline asm
	// begin inline asm
	fma.rn.f32    %f2848, %f2848, 0.9999, 0.01;
	// end inline asm
	// begin inline asm
	fma.rn.f64    %fd1433, %fd1433, 0.9999, 0.01;
	// end inline asm
	// begin inline asm
	fma.rn.f32    %f2846, %f2846, 0.9999, 0.01;
	// end inline asm
	// begin inline asm
	fma.rn.f32    %f2848, %f2848, 0.9999, 0.01;
	// end inline asm
	// begin inline asm
	fma.rn.f64    %fd1431, %fd1431, 0.9999, 0.01;
	// end inline asm
	// begin inline asm
	fma.rn.f32    %f2846, %f2846, 0.9999, 0.01;
	// end inline asm
	// begin inline asm
	fma.rn.f32    %f2848, %f2848, 0.9999, 0.01;
	// end inline asm
	// begin inline asm
	fma.rn.f64    %fd1433, %fd1433, 0.9999, 0.01;
	// end inline asm
	// begin inline asm
	fma.rn.f32    %f2846, %f2846, 0.9999, 0.01;
	// end inline asm
	// begin inline asm
	fma.rn.f32    %f2848, %f2848, 0.9999, 0.01;
	// end inline asm
	// begin inline asm
	fma.rn.f64    %fd1431, %fd1431, 0.9999, 0.01;
	// end inline asm
	// begin inline asm
	fma.rn.f32    %f2846, %f2846, 0.9999, 0.01;
	// end inline asm
	// begin inline asm
	fma.rn.f32    %f2848, %f2848, 0.9999, 0.01;
	// end inline asm
	// begin inline asm
	fma.rn.f64    %fd1433, %fd1433, 0.9999, 0.01;
	// end inline asm
	// begin inline asm
	fma.rn.f32    %f2846, %f2846, 0.9999, 0.01;
	// end inline asm
	// begin inline asm
	fma.rn.f32    %f2848, %f2848, 0.9999, 0.01;
	// end inline asm
	// begin inline asm
	fma.rn.f64    %fd1431, %fd1431, 0.9999, 0.01;
	// end inline asm
	// begin inline asm
	fma.rn.f32    %f2846, %f2846, 0.9999, 0.01;
	// end inline asm
	// begin inline asm
	fma.rn.f32    %f2848, %f2848, 0.9999, 0.01;
	// end inline asm
	// begin inline asm
	fma.rn.f64    %fd1433, %fd1433, 0.9999, 0.01;
	// end inline asm
	// begin inline asm
	fma.rn.f32    %f2846, %f2846, 0.9999, 0.01;
	// end inline asm
	// begin inline asm
	fma.rn.f32    %f2848, %f2848, 0.9999, 0.01;
	// end inline asm
	// begin inline asm
	fma.rn.f64    %fd1431, %fd1431, 0.9999, 0.01;
	// end inline asm
	// begin inline asm
	fma.rn.f32    %f2846, %f2846, 0.9999, 0.01;
	// end inline asm
	// begin inline asm
	fma.rn.f32    %f2848, %f2848, 0.9999, 0.01;
	// end inline asm
	// begin inline asm
	fma.rn.f64    %fd1433, %fd1433, 0.9999, 0.01;
	// end inline asm
	// begin inline asm
	fma.rn.f32    %f2846, %f2846, 0.9999, 0.01;
	// end inline asm
	// begin inline asm
	fma.rn.f32    %f2848, %f2848, 0.9999, 0.01;
	// end inline asm
	// begin inline asm
	fma.rn.f64    %fd1431, %fd1431, 0.9999, 0.01;
	// end inline asm
	// begin inline asm
	fma.rn.f32    %f2846, %f2846, 0.9999, 0.01;
	// end inline asm
	// begin inline asm
	fma.rn.f32    %f2848, %f2848, 0.9999, 0.01;
	// end inline asm
	// begin inline asm
	fma.rn.f64    %fd1433, %fd1433, 0.9999, 0.01;
	// end inline asm
	// begin inline asm
	fma.rn.f32    %f2846, %f2846, 0.9999, 0.01;
	// end inline asm
	// begin inline asm
	fma.rn.f32    %f2848, %f2848, 0.9999, 0.01;
	// end inline asm
	// begin inline asm
	fma.rn.f64    %fd1431, %fd1431, 0.9999, 0.01;
	// end inline asm
	// begin inline asm
	fma.rn.f32    %f2846, %f2846, 0.9999, 0.01;
	// end inline asm
	// begin inline asm
	fma.rn.f32    %f2848, %f2848, 0.9999, 0.01;
	// end inline asm
	// begin inline asm
	fma.rn.f64    %fd1433, %fd1433, 0.9999, 0.01;
	// end inline asm
	// begin inline asm
	fma.rn.f32    %f2846, %f2846, 0.9999, 0.01;
	// end inline asm
	// begin inline asm
	fma.rn.f32    %f2848, %f2848, 0.9999, 0.01;
	// end inline asm
	// begin inline asm
	fma.rn.f64    %fd1431, %fd1431, 0.9999, 0.01;
	// end inline asm
	// begin inline asm
	fma.rn.f32    %f2846, %f2846, 0.9999, 0.01;
	// end inline asm
	// begin inline asm
	fma.rn.f32    %f2848, %f2848, 0.9999, 0.01;
	// end inline asm
	// begin inline asm
	fma.rn.f64    %fd1433, %fd1433, 0.9999, 0.01;
	// end inline asm
	// begin inline asm
	fma.rn.f32    %f2846, %f2846, 0.9999, 0.01;
	// end inline asm
	// begin inline asm
	fma.rn.f32    %f2848, %f2848, 0.9999, 0.01;
	// end inline asm
	// begin inline asm
	fma.rn.f64    %fd1431, %fd1431, 0.9999, 0.01;
	// end inline asm
	// begin inline asm
	fma.rn.f32    %f2846, %f2846, 0.9999, 0.01;
	// end inline asm
	// begin inline asm
	fma.rn.f32    %f2848, %f2848, 0.9999, 0.01;
	// end inline asm
	// begin inline asm
	fma.rn.f64    %fd1433, %fd1433, 0.9999, 0.01;
	// end inline asm
	// begin inline asm
	fma.rn.f32    %f2846, %f2846, 0.9999, 0.01;
	// end inline asm
	// begin inline asm
	fma.rn.f32    %f2848, %f2848, 0.9999, 0.01;
	// end inline asm
	// begin inline asm
	fma.rn.f64    %fd1431, %fd1431, 0.9999, 0.01;
	// end inline asm
	// begin inline asm
	fma.rn.f32    %f2846, %f2846, 0.9999, 0.01;
	// end inline asm
	// begin inline asm
	fma.rn.f32    %f2848, %f2848, 0.9999, 0.01;
	// end inline asm
	// begin inline asm
	fma.rn.f64    %fd1433, %fd1433, 0.9999, 0.01;
	// end inline asm
	// begin inline asm
	fma.rn.f32    %f2846, %f2846, 0.9999, 0.01;
	// end inline asm
	// begin inline asm
	fma.rn.f32    %f2848, %f2848, 0.9999, 0.01;
	// end inline asm
	// begin inline asm
	fma.rn.f64    %fd1431, %fd1431, 0.9999, 0.01;
	// end inline asm
	// begin inline asm
	fma.rn.f32    %f2846, %f2846, 0.9999, 0.01;
	// end inline asm
	// begin inline asm
	fma.rn.f32    %f2848, %f2848, 0.9999, 0.01;
	// end inline asm
	// begin inline asm
	fma.rn.f64    %fd1433, %fd1433, 0.9999, 0.01;
	// end inline asm
	// begin inline asm
	fma.rn.f32    %f2846, %f2846, 0.9999, 0.01;
	// end inline asm
	// begin inline asm
	fma.rn.f32    %f2848, %f2848, 0.9999, 0.01;
	// end inline asm
	// begin inline asm
	fma.rn.f64    %fd1431, %fd1431, 0.9999, 0.01;
	// end inline asm
	// begin inline asm
	fma.rn.f32    %f2846, %f2846, 0.9999, 0.01;
	// end inline asm
	// begin inline asm
	fma.rn.f32    %f2848, %f2848, 0.9999, 0.01;
	// end inline asm
	// begin inline asm
	fma.rn.f64    %fd1433, %fd1433, 0.9999, 0.01;
	// end inline asm
	// begin inline asm
	fma.rn.f32    %f2846, %f2846, 0.9999, 0.01;
	// end inline asm
	// begin inline asm
	fma.rn.f32    %f2848, %f2848, 0.9999, 0.01;
	// end inline asm
	// begin inline asm
	fma.rn.f64    %fd1431, %fd1431, 0.9999, 0.01;
	// end inline asm
	// begin inline asm
	fma.rn.f32    %f2846, %f2846, 0.9999, 0.01;
	// end inline asm
	// begin inline asm
	fma.rn.f32    %f2848, %f2848, 0.9999, 0.01;
	// end inline asm
	// begin inline asm
	fma.rn.f64    %fd1433, %fd1433, 0.9999, 0.01;
	// end inline asm
	// begin inline asm
	fma.rn.f32    %f2846, %f2846, 0.9999, 0.01;
	// end inline asm
	// begin inline asm
	fma.rn.f32    %f2848, %f2848, 0.9999, 0.01;
	// end inline asm
	// begin inline asm
	fma.rn.f64    %fd1431, %fd1431, 0.9999, 0.01;
	// end inline asm
	// begin inline asm
	fma.rn.f32    %f2846, %f2846, 0.9999, 0.01;
	// end inline asm
	// begin inline asm
	fma.rn.f32    %f2848, %f2848, 0.9999, 0.01;
	// end inline asm
	// begin inline asm
	fma.rn.f64    %fd1433, %fd1433, 0.9999, 0.01;
	// end inline asm
	// begin inline asm
	fma.rn.f32    %f2846, %f2846, 0.9999, 0.01;
	// end inline asm
	// begin inline asm
	fma.rn.f32    %f2848, %f2848, 0.9999, 0.01;
	// end inline asm
	// begin inline asm
	fma.rn.f64    %fd1431, %fd1431, 0.9999, 0.01;
	// end inline asm
	// begin inline asm
	fma.rn.f32    %f2846, %f2846, 0.9999, 0.01;
	// end inline asm
	// begin inline asm
	fma.rn.f32    %f2848, %f2848, 0.9999, 0.01;
	// end inline asm
	// begin inline asm
	fma.rn.f64    %fd1433, %fd1433, 0.9999, 0.01;
	// end inline asm
	// begin inline asm
	fma.rn.f32    %f2846, %f2846, 0.9999, 0.01;
	// end inline asm
	// begin inline asm
	fma.rn.f32    %f2848, %f2848, 0.9999, 0.01;
	// end inline asm
	// begin inline asm
	fma.rn.f64    %fd1431, %fd1431, 0.9999, 0.01;
	// end inline asm
	// begin inline asm
	fma.rn.f32    %f2846, %f2846, 0.9999, 0.01;
	// end inline asm
	// begin inline asm
	fma.rn.f32    %f2848, %f2848, 0.9999, 0.01;
	// end inline asm
	// begin inline asm
	fma.rn.f64    %fd1433, %fd1433, 0.9999, 0.01;
	// end inline asm
	// begin inline asm
	fma.rn.f32    %f2846, %f2846, 0.9999, 0.01;
	// end inline asm
	// begin inline asm
	fma.rn.f32    %f2848, %f2848, 0.9999, 0.01;
	// end inline asm
	// begin inline asm
	fma.rn.f64    %fd1431, %fd1431, 0.9999, 0.01;
	// end inline asm
	// begin inline asm
	fma.rn.f32    %f2846, %f2846, 0.9999, 0.01;
	// end inline asm
	// begin inline asm
	fma.rn.f32    %f2848, %f2848, 0.9999, 0.01;
	// end inline asm
	// begin inline asm
	fma.rn.f64    %fd1433, %fd1433, 0.9999, 0.01;
	// end inline asm
	// begin inline asm
	fma.rn.f32    %f2846, %f2846, 0.9999, 0.01;
	// end inline asm
	// begin inline asm
	fma.rn.f32    %f2848, %f2848, 0.9999, 0.01;
	// end inline asm
	// begin inline asm
	fma.rn.f64    %fd1431, %fd1431, 0.9999, 0.01;
	// end inline asm
	// begin inline asm
	fma.rn.f32    %f2846, %f2846, 0.9999, 0.01;
	// end inline asm
	// begin inline asm
	fma.rn.f32    %f2848, %f2848, 0.9999, 0.01;
	// end inline asm
	// begin inline asm
	fma.rn.f64    %fd1433, %fd1433, 0.9999, 0.01;
	// end inline asm
	// begin inline asm
	fma.rn.f32    %f2846, %f2846, 0.9999, 0.01;
	// end inline asm
	// begin inline asm
	fma.rn.f32    %f2848, %f2848, 0.9999, 0.01;
	// end inline asm
	// begin inline asm
	fma.rn.f64    %fd1431, %fd1431, 0.9999, 0.01;
	// end inline asm
	// begin inline asm
	fma.rn.f32    %f2846, %f2846, 0.9999, 0.01;
	// end inline asm
	// begin inline asm
	fma.rn.f32    %f2848, %f2848, 0.9999, 0.01;
	// end inline asm
	// begin inline asm
	fma.rn.f64    %fd1433, %fd1433, 0.9999, 0.01;
	// end inline asm
	// begin inline asm
	fma.rn.f32    %f2846, %f2846, 0.9999, 0.01;
	// end inline asm
	// begin inline asm
	fma.rn.f32    %f2848, %f2848, 0.9999, 0.01;
	// end inline asm
	// begin inline asm
	fma.rn.f64    %fd1431, %fd1431, 0.9999, 0.01;
	// end inline asm
	// begin inline asm
	fma.rn.f32    %f2846, %f2846, 0.9999, 0.01;
	// end inline asm
	// begin inline asm
	fma.rn.f32    %f2848, %f2848, 0.9999, 0.01;
	// end inline asm
	// begin inline asm
	fma.rn.f64    %fd1433, %fd1433, 0.9999, 0.01;
	// end inline asm
	// begin inline asm
	fma.rn.f32    %f2846, %f2846, 0.9999, 0.01;
	// end inline asm
	// begin inline asm
	fma.rn.f32    %f2848, %f2848, 0.9999, 0.01;
	// end inline asm
	// begin inline asm
	fma.rn.f64    %fd1431, %fd1431, 0.9999, 0.01;
	// end inline asm
	// begin inline asm
	fma.rn.f32    %f2846, %f2846, 0.9999, 0.01;
	// end inline asm
	// begin inline asm
	fma.rn.f32    %f2848, %f2848, 0.9999, 0.01;
	// end inline asm
	// begin inline asm
	fma.rn.f64    %fd1433, %fd1433, 0.9999, 0.01;
	// end inline asm
	// begin inline asm
	fma.rn.f32    %f2846, %f2846, 0.9999, 0.01;
	// end inline asm
	// begin inline asm
	fma.rn.f32    %f2848, %f2848, 0.9999, 0.01;
	// end inline asm
	// begin inline asm
	fma.rn.f64    %fd1431, %fd1431, 0.9999, 0.01;
	// end inline asm
	// begin inline asm
	fma.rn.f32    %f2846, %f2846, 0.9999, 0.01;
	// end inline asm
	// begin inline asm
	fma.rn.f32    %f2848, %f2848, 0.9999, 0.01;
	// end inline asm
	// begin inline asm
	fma.rn.f64    %fd1433, %fd1433, 0.9999, 0.01;
	// end inline asm
	// begin inline asm
	fma.rn.f32    %f2846, %f2846, 0.9999, 0.01;
	// end inline asm
	// begin inline asm
	fma.rn.f32    %f2848, %f2848, 0.9999, 0.01;
	// end inline asm
	// begin inline asm
	fma.rn.f64    %fd1431, %fd1431, 0.9999, 0.01;
	// end inline asm
	// begin inline asm
	fma.rn.f32    %f2846, %f2846, 0.9999, 0.01;
	// end inline asm
	// begin inline asm
	fma.rn.f32    %f2848, %f2848, 0.9999, 0.01;
	// end inline asm
	// begin inline asm
	fma.rn.f64    %fd1433, %fd1433, 0.9999, 0.01;
	// end inline asm
	// begin inline asm
	fma.rn.f32    %f2846, %f2846, 0.9999, 0.01;
	// end inline asm
	// begin inline asm
	fma.rn.f32    %f2848, %f2848, 0.9999, 0.01;
	// end inline asm
	// begin inline asm
	fma.rn.f64    %fd1431, %fd1431, 0.9999, 0.01;
	// end inline asm
	// begin inline asm
	fma.rn.f32    %f2846, %f2846, 0.9999, 0.01;
	// end inline asm
	// begin inline asm
	fma.rn.f32    %f2848, %f2848, 0.9999, 0.01;
	// end inline asm
	// begin inline asm
	fma.rn.f64    %fd1433, %fd1433, 0.9999, 0.01;
	// end inline asm
	// begin inline asm
	fma.rn.f32    %f2846, %f2846, 0.9999, 0.01;
	// end inline asm
	// begin inline asm
	fma.rn.f32    %f2848, %f2848, 0.9999, 0.01;
	// end inline asm
	// begin inline asm
	fma.rn.f64    %fd1431, %fd1431, 0.9999, 0.01;
	// end inline asm
	// begin inline asm
	fma.rn.f32    %f2846, %f2846, 0.9999, 0.01;
	// end inline asm
	// begin inline asm
	fma.rn.f32    %f2848, %f2848, 0.9999, 0.01;
	// end inline asm
	// begin inline asm
	fma.rn.f64    %fd1433, %fd1433, 0.9999, 0.01;
	// end inline asm
	// begin inline asm
	fma.rn.f32    %f2846, %f2846, 0.9999, 0.01;
	// end inline asm
	// begin inline asm
	fma.rn.f32    %f2848, %f2848, 0.9999, 0.01;
	// end inline asm
	// begin inline asm
	fma.rn.f64    %fd1431, %fd1431, 0.9999, 0.01;
	// end inline asm
	// begin inline asm
	fma.rn.f32    %f2846, %f2846, 0.9999, 0.01;
	// end inline asm
	// begin inline asm
	fma.rn.f32    %f2848, %f2848, 0.9999, 0.01;
	// end inline asm
	// begin inline asm
	fma.rn.f64    %fd1433, %fd1433, 0.9999, 0.01;
	// end inline asm
	// begin inline asm
	fma.rn.f32    %f2846, %f2846, 0.9999, 0.01;
	// end inline asm
	// begin inline asm
	fma.rn.f32    %f2848, %f2848, 0.9999, 0.01;
	// end inline asm
	// begin inline asm
	fma.rn.f64    %fd1431, %fd1431, 0.9999, 0.01;
	// end inline asm
	// begin inline asm
	fma.rn.f32    %f2846, %f2846, 0.9999, 0.01;
	// end inline asm
	// begin inline asm
	fma.rn.f32    %f2848, %f2848, 0.9999, 0.01;
	// end inline asm
	// begin inline asm
	fma.rn.f64    %fd1433, %fd1433, 0.9999, 0.01;
	// end inline asm
	// begin inline asm
	fma.rn.f32    %f2846, %f2846, 0.9999, 0.01;
	// end inline asm
	// begin inline asm
	fma.rn.f32    %f2848, %f2848, 0.9999, 0.01;
	// end inline asm
	// begin inline asm
	fma.rn.f64    %fd1431, %fd1431, 0.9999, 0.01;
	// end inline asm
	// begin inline asm
	fma.rn.f32    %f2846, %f2846, 0.9999, 0.01;
	// end inline asm
	// begin inline asm
	fma.rn.f32    %f2848, %f2848, 0.9999, 0.01;
	// end inline asm
	// begin inline asm
	fma.rn.f64    %fd1433, %fd1433, 0.9999, 0.01;
	// end inline asm
	// begin inline asm
	fma.rn.f32    %f2846, %f2846, 0.9999, 0.01;
	// end inline asm
	// begin inline asm
	fma.rn.f32    %f2848, %f2848, 0.9999, 0.01;
	// end inline asm
	// begin inline asm
	fma.rn.f64    %fd1431, %fd1431, 0.9999, 0.01;
	// end inline asm
	// begin inline asm
	fma.rn.f32    %f2846, %f2846, 0.9999, 0.01;
	// end inline asm
	// begin inline asm
	fma.rn.f32    %f2848, %f2848, 0.9999, 0.01;
	// end inline asm
	// begin inline asm
	fma.rn.f64    %fd1433, %fd1433, 0.9999, 0.01;
	// end inline asm
	// begin inline asm
	fma.rn.f32    %f2846, %f2846, 0.9999, 0.01;
	// end inline asm
	// begin inline asm
	fma.rn.f32    %f2848, %f2848, 0.9999, 0.01;
	// end inline asm
	// begin inline asm
	fma.rn.f64    %fd1431, %fd1431, 0.9999, 0.01;
	// end inline asm
	// begin inline asm
	fma.rn.f32    %f2846, %f2846, 0.9999, 0.01;
	// end inline asm
	// begin inline asm
	fma.rn.f32    %f2848, %f2848, 0.9999, 0.01;
	// end inline asm
	// begin inline asm
	fma.rn.f64    %fd1433, %fd1433, 0.9999, 0.01;
	// end inline asm
	// begin inline asm
	fma.rn.f32    %f2846, %f2846, 0.9999, 0.01;
	// end inline asm
	// begin inline asm
	fma.rn.f32    %f2848, %f2848, 0.9999, 0.01;
	// end inline asm
	// begin inline asm
	fma.rn.f64    %fd1431, %fd1431, 0.9999, 0.01;
	// end inline asm
	// begin inline asm
	fma.rn.f32    %f2846, %f2846, 0.9999, 0.01;
	// end inline asm
	// begin inline asm
	fma.rn.f32    %f2848, %f2848, 0.9999, 0.01;
	// end inline asm
	// begin inline asm
	fma.rn.f64    %fd1433, %fd1433, 0.9999, 0.01;
	// end inline asm
	// begin inline asm
	fma.rn.f32    %f2846, %f2846, 0.9999, 0.01;
	// end inline asm
	// begin inline asm
	fma.rn.f32    %f2848, %f2848, 0.9999, 0.01;
	// end inline asm
	// begin inline asm
	fma.rn.f64    %fd1431, %fd1431, 0.9999, 0.01;
	// end inline asm
	// begin inline asm
	fma.rn.f32    %f2846, %f2846, 0.9999, 0.01;
	// end inline asm
	// begin inline asm
	fma.rn.f32    %f2848, %f2848, 0.9999, 0.01;
	// end inline asm
	// begin inline asm
	fma.rn.f64    %fd1433, %fd1433, 0.9999, 0.01;
	// end inline asm
	// begin inline asm
	fma.rn.f32    %f2846, %f2846, 0.9999, 0.01;
	// end inline asm
	// begin inline asm
	fma.rn.f32    %f2848, %f2848, 0.9999, 0.01;
	// end inline asm
	// begin inline asm
	fma.rn.f64    %fd1431, %fd1431, 0.9999, 0.01;
	// end inline asm
	// begin inline asm
	fma.rn.f32    %f2846, %f2846, 0.9999, 0.01;
	// end inline asm
	// begin inline asm
	fma.rn.f32    %f2848, %f2848, 0.9999, 0.01;
	// end inline asm
	// begin inline asm
	fma.rn.f64    %fd1433, %fd1433, 0.9999, 0.01;
	// end inline asm
	// begin inline asm
	fma.rn.f32    %f2846, %f2846, 0.9999, 0.01;
	// end inline asm
	// begin inline asm
	fma.rn.f32    %f2848, %f2848, 0.9999, 0.01;
	// end inline asm
	// begin inline asm
	fma.rn.f64    %fd1431, %fd1431, 0.9999, 0.01;
	// end inline asm
	// begin inline asm
	fma.rn.f32    %f2846, %f2846, 0.9999, 0.01;
	// end inline asm
	// begin inline asm
	fma.rn.f32    %f2848, %f2848, 0.9999, 0.01;
	// end inline asm
	// begin inline asm
	fma.rn.f64    %fd1433, %fd1433, 0.9999, 0.01;
	// end inline asm
	// begin inline asm
	fma.rn.f32    %f2846, %f2846, 0.9999, 0.01;
	// end inline asm
	// begin inline asm
	fma.rn.f32    %f2848, %f2848, 0.9999, 0.01;
	// end inline asm
	// begin inline asm
	fma.rn.f64    %fd1431, %fd1431, 0.9999, 0.01;
	// end inline asm
	// begin inline asm
	fma.rn.f32    %f2846, %f2846, 0.9999, 0.01;
	// end inline asm
	// begin inline asm
	fma.rn.f32    %f2848, %f2848, 0.9999, 0.01;
	// end inline asm
	// begin inline asm
	fma.rn.f64    %fd1433, %fd1433, 0.9999, 0.01;
	// end inline asm
	// begin inline asm
	fma.rn.f32    %f2846, %f2846, 0.9999, 0.01;
	// end inline asm
	// begin inline asm
	fma.rn.f32    %f2848, %f2848, 0.9999, 0.01;
	// end inline asm
	// begin inline asm
	fma.rn.f64    %fd1431, %fd1431, 0.9999, 0.01;
	// end inline asm
	// begin inline asm
	fma.rn.f32    %f2846, %f2846, 0.9999, 0.01;
	// end inline asm
	// begin inline asm
	fma.rn.f32    %f2848, %f2848, 0.9999, 0.01;
	// end inline asm
	// begin inline asm
	fma.rn.f64    %fd1433, %fd1433, 0.9999, 0.01;
	// end inline asm
	// begin inline asm
	fma.rn.f32    %f2846, %f2846, 0.9999, 0.01;
	// end inline asm
	// begin inline asm
	fma.rn.f32    %f2848, %f2848, 0.9999, 0.01;
	// end inline asm
	// begin inline asm
	fma.rn.f64    %fd1431, %fd1431, 0.9999, 0.01;
	// end inline asm
	// begin inline asm
	fma.rn.f32    %f2846, %f2846, 0.9999, 0.01;
	// end inline asm
	// begin inline asm
	fma.rn.f32    %f2848, %f2848, 0.9999, 0.01;
	// end inline asm
	// begin inline asm
	fma.rn.f64    %fd1433, %fd1433, 0.9999, 0.01;
	// end inline asm
	// begin inline asm
	fma.rn.f32    %f2846, %f2846, 0.9999, 0.01;
	// end inline asm
	// begin inline asm
	fma.rn.f32    %f2848, %f2848, 0.9999, 0.01;
	// end inline asm
	// begin inline asm
	fma.rn.f64    %fd1431, %fd1431, 0.9999, 0.01;
	// end inline asm
	// begin inline asm
	fma.rn.f32    %f2846, %f2846, 0.9999, 0.01;
	// end inline asm
	// begin inline asm
	fma.rn.f32    %f2848, %f2848, 0.9999, 0.01;
	// end inline asm
	// begin inline asm
	fma.rn.f64    %fd1433, %fd1433, 0.9999, 0.01;
	// end inline asm
	// begin inline asm
	fma.rn.f32    %f2846, %f2846, 0.9999, 0.01;
	// end inline asm
	// begin inline asm
	fma.rn.f32    %f2848, %f2848, 0.9999, 0.01;
	// end inline asm
	// begin inline asm
	fma.rn.f64    %fd1431, %fd1431, 0.9999, 0.01;
	// end inline asm
	// begin inline asm
	fma.rn.f32    %f2846, %f2846, 0.9999, 0.01;
	// end inline asm
	// begin inline asm
	fma.rn.f32    %f2848, %f2848, 0.9999, 0.01;
	// end inline asm
	// begin inline asm
	fma.rn.f64    %fd1433, %fd1433, 0.9999, 0.01;
	// end inline asm
	// begin inline asm
	fma.rn.f32    %f2846, %f2846, 0.9999, 0.01;
	// end inline asm
	// begin inline asm
	fma.rn.f32    %f2848, %f2848, 0.9999, 0.01;
	// end inline asm
	// begin inline asm
	fma.rn.f64    %fd1431, %fd1431, 0.9999, 0.01;
	// end inline asm
	// begin inline asm
	fma.rn.f32    %f2846, %f2846, 0.9999, 0.01;
	// end inline asm
	// begin inline asm
	fma.rn.f32    %f2848, %f2848, 0.9999, 0.01;
	// end inline asm
	// begin inline asm
	fma.rn.f64    %fd1433, %fd1433, 0.9999, 0.01;
	// end inline asm
	// begin inline asm
	fma.rn.f32    %f2846, %f2846, 0.9999, 0.01;
	// end inline asm
	// begin inline asm
	fma.rn.f32    %f2848, %f2848, 0.9999, 0.01;
	// end inline asm
	// begin inline asm
	fma.rn.f64    %fd1431, %fd1431, 0.9999, 0.01;
	// end inline asm
	// begin inline asm
	fma.rn.f32    %f2846, %f2846, 0.9999, 0.01;
	// end inline asm
	// begin inline asm
	fma.rn.f32    %f2848, %f2848, 0.9999, 0.01;
	// end inline asm
	// begin inline asm
	fma.rn.f64    %fd1433, %fd1433, 0.9999, 0.01;
	// end inline asm
	// begin inline asm
	fma.rn.f32    %f2846, %f2846, 0.9999, 0.01;
	// end inline asm
	// begin inline asm
	fma.rn.f32    %f2848, %f2848, 0.9999, 0.01;
	// end inline asm
	// begin inline asm
	fma.rn.f64    %fd1431, %fd1431, 0.9999, 0.01;
	// end inline asm
	// begin inline asm
	fma.rn.f32    %f2846, %f2846, 0.9999, 0.01;
	// end inline asm
	// begin inline asm
	fma.rn.f32    %f2848, %f2848, 0.9999, 0.01;
	// end inline asm
	// begin inline asm
	fma.rn.f64    %fd1433, %fd1433, 0.9999, 0.01;
	// end inline asm
	// begin inline asm
	fma.rn.f32    %f2846, %f2846, 0.9999, 0.01;
	// end inline asm
	// begin inline asm
	fma.rn.f32    %f2848, %f2848, 0.9999, 0.01;
	// end inline asm
	// begin inline asm
	fma.rn.f64    %fd1431, %fd1431, 0.9999, 0.01;
	// end inline asm
	// begin inline asm
	fma.rn.f32    %f2846, %f2846, 0.9999, 0.01;
	// end inline asm
	// begin inline asm
	fma.rn.f32    %f2848, %f2848, 0.9999, 0.01;
	// end inline asm
	// begin inline asm
	fma.rn.f64    %fd1433, %fd1433, 0.9999, 0.01;
	// end inline asm
	// begin inline asm
	fma.rn.f32    %f2846, %f2846, 0.9999, 0.01;
	// end inline asm
	// begin inline asm
	fma.rn.f32    %f2848, %f2848, 0.9999, 0.01;
	// end inline asm
	// begin inline asm
	fma.rn.f64    %fd1431, %fd1431, 0.9999, 0.01;
	// end inline asm
	// begin inline asm
	fma.rn.f32    %f2846, %f2846, 0.9999, 0.01;
	// end inline asm
	// begin inline asm
	fma.rn.f32    %f2848, %f2848, 0.9999, 0.01;
	// end inline asm
	// begin inline asm
	fma.rn.f64    %fd1433, %fd1433, 0.9999, 0.01;
	// end inline asm
	// begin inline asm
	fma.rn.f32    %f2846, %f2846, 0.9999, 0.01;
	// end inline asm
	// begin inline asm
	fma.rn.f32    %f2848, %f2848, 0.9999, 0.01;
	// end inline asm
	// begin inline asm
	fma.rn.f64    %fd1431, %fd1431, 0.9999, 0.01;
	// end inline asm
	// begin inline asm
	fma.rn.f32    %f2846, %f2846, 0.9999, 0.01;
	// end inline asm
	// begin inline asm
	fma.rn.f32    %f2848, %f2848, 0.9999, 0.01;
	// end inline asm
	// begin inline asm
	fma.rn.f64    %fd1433, %fd1433, 0.9999, 0.01;
	// end inline asm
	// begin inline asm
	fma.rn.f32    %f2846, %f2846, 0.9999, 0.01;
	// end inline asm
	// begin inline asm
	fma.rn.f32    %f2848, %f2848, 0.9999, 0.01;
	// end inline asm
	// begin inline asm
	fma.rn.f64    %fd1431, %fd1431, 0.9999, 0.01;
	// end inline asm
	// begin inline asm
	fma.rn.f32    %f2846, %f2846, 0.9999, 0.01;
	// end inline asm
	// begin inline asm
	fma.rn.f32    %f2848, %f2848, 0.9999, 0.01;
	// end inline asm
	// begin inline asm
	fma.rn.f64    %fd1433, %fd1433, 0.9999, 0.01;
	// end inline asm
	// begin inline asm
	fma.rn.f32    %f2846, %f2846, 0.9999, 0.01;
	// end inline asm
	// begin inline asm
	fma.rn.f32    %f2848, %f2848, 0.9999, 0.01;
	// end inline asm
	// begin inline asm
	fma.rn.f64    %fd1431, %fd1431, 0.9999, 0.01;
	// end inline asm
	// begin inline asm
	fma.rn.f32    %f2846, %f2846, 0.9999, 0.01;
	// end inline asm
	// begin inline asm
	fma.rn.f32    %f2848, %f2848, 0.9999, 0.01;
	// end inline asm
	// begin inline asm
	fma.rn.f64    %fd1433, %fd1433, 0.9999, 0.01;
	// end inline asm
	// begin inline asm
	fma.rn.f32    %f2846, %f2846, 0.9999, 0.01;
	// end inline asm
	// begin inline asm
	fma.rn.f32    %f2848, %f2848, 0.9999, 0.01;
	// end inline asm
	// begin inline asm
	fma.rn.f64    %fd1431, %fd1431, 0.9999, 0.01;
	// end inline asm
	// begin inline asm
	fma.rn.f32    %f2846, %f2846, 0.9999, 0.01;
	// end inline asm
	// begin inline asm
	fma.rn.f32    %f2848, %f2848, 0.9999, 0.01;
	// end inline asm
	// begin inline asm
	fma.rn.f64    %fd1433, %fd1433, 0.9999, 0.01;
	// end inline asm
	// begin inline asm
	fma.rn.f32    %f2846, %f2846, 0.9999, 0.01;
	// end inline asm
	// begin inline asm
	fma.rn.f32    %f2848, %f2848, 0.9999, 0.01;
	// end inline asm
	// begin inline asm
	fma.rn.f64    %fd1431, %fd1431, 0.9999, 0.01;
	// end inline asm
	// begin inline asm
	fma.rn.f32    %f2846, %f2846, 0.9999, 0.01;
	// end inline asm
	// begin inline asm
	fma.rn.f32    %f2848, %f2848, 0.9999, 0.01;
	// end inline asm
	// begin inline asm
	fma.rn.f64    %fd1433, %fd1433, 0.9999, 0.01;
	// end inline asm
	// begin inline asm
	fma.rn.f32    %f2846, %f2846, 0.9999, 0.01;
	// end inline asm
	// begin inline asm
	fma.rn.f32    %f2848, %f2848, 0.9999, 0.01;
	// end inline asm
	// begin inline asm
	fma.rn.f64    %fd1431, %fd1431, 0.9999, 0.01;
	// end inline asm
	// begin inline asm
	fma.rn.f32    %f2846, %f2846, 0.9999, 0.01;
	// end inline asm
	// begin inline asm
	fma.rn.f32    %f2848, %f2848, 0.9999, 0.01;
	// end inline asm
	// begin inline asm
	fma.rn.f64    %fd1433, %fd1433, 0.9999, 0.01;
	// end inline asm
	// begin inline asm
	fma.rn.f32    %f2846, %f2846, 0.9999, 0.01;
	// end inline asm
	// begin inline asm
	fma.rn.f32    %f2848, %f2848, 0.9999, 0.01;
	// end inline asm
	// begin inline asm
	fma.rn.f64    %fd1431, %fd1431, 0.9999, 0.01;
	// end inline asm
	// begin inline asm
	fma.rn.f32    %f2846, %f2846, 0.9999, 0.01;
	// end inline asm
	// begin inline asm
	fma.rn.f32    %f2848, %f2848, 0.9999, 0.01;
	// end inline asm
	// begin inline asm
	fma.rn.f64    %fd1433, %fd1433, 0.9999, 0.01;
	// end inline asm
	// begin inline asm
	fma.rn.f32    %f2846, %f2846, 0.9999, 0.01;
	// end inline asm
	// begin inline asm
	fma.rn.f32    %f2848, %f2848, 0.9999, 0.01;
	// end inline asm
	// begin inline asm
	fma.rn.f64    %fd1431, %fd1431, 0.9999, 0.01;
	// end inline asm
	// begin inline asm
	fma.rn.f32    %f2846, %f2846, 0.9999, 0.01;
	// end inline asm
	// begin inline asm
	fma.rn.f32    %f2848, %f2848, 0.9999, 0.01;
	// end inline asm
	// begin inline asm
	fma.rn.f64    %fd1433, %fd1433, 0.9999, 0.01;
	// end inline asm
	// begin inline asm
	fma.rn.f32    %f2846, %f2846, 0.9999, 0.01;
	// end inline asm
	// begin inline asm
	fma.rn.f32    %f2848, %f2848, 0.9999, 0.01;
	// end inline asm
	// begin inline asm
	fma.rn.f64    %fd1431, %fd1431, 0.9999, 0.01;
	// end inline asm
	// begin inline asm
	fma.rn.f32    %f2846, %f2846, 0.9999, 0.01;
	// end inline asm
	// begin inline asm
	fma.rn.f32    %f2848, %f2848, 0.9999, 0.01;
	// end inline asm
	// begin inline asm
	fma.rn.f64    %fd1433, %fd1433, 0.9999, 0.01;
	// end inline asm
	// begin inline asm
	fma.rn.f32    %f2846, %f2846, 0.9999, 0.01;
	// end inline asm
	// begin inline asm
	fma.rn.f32    %f2848, %f2848, 0.9999, 0.01;
	// end inline asm
	// begin inline asm
	fma.rn.f64    %fd1431, %fd1431, 0.9999, 0.01;
	// end inline asm
	// begin inline asm
	fma.rn.f32    %f2846, %f2846, 0.9999, 0.01;
	// end inline asm
	// begin inline asm
	fma.rn.f32    %f2848, %f2848, 0.9999, 0.01;
	// end inline asm
	// begin inline asm
	fma.rn.f64    %fd1433, %fd1433, 0.9999, 0.01;
	// end inline asm
	// begin inline asm
	fma.rn.f32    %f2846, %f2846, 0.9999, 0.01;
	// end inline asm
	// begin inline asm
	fma.rn.f32    %f2848, %f2848, 0.9999, 0.01;
	// end inline asm
	// begin inline asm
	fma.rn.f64    %fd1431, %fd1431, 0.9999, 0.01;
	// end inline asm
	// begin inline asm
	fma.rn.f32    %f2846, %f2846, 0.9999, 0.01;
	// end inline asm
	// begin inline asm
	fma.rn.f32    %f2848, %f2848, 0.9999, 0.01;
	// end inline asm
	// begin inline asm
	fma.rn.f64    %fd1433, %fd1433, 0.9999, 0.01;
	// end inline asm
	// begin inline asm
	fma.rn.f32    %f2846, %f2846, 0.9999, 0.01;
	// end inline asm
	// begin inline asm
	fma.rn.f32    %f2848, %f2848, 0.9999, 0.01;
	// end inline asm
	// begin inline asm
	fma.rn.f64    %fd1431, %fd1431, 0.9999, 0.01;
	// end inline asm
	// begin inline asm
	fma.rn.f32    %f2846, %f2846, 0.9999, 0.01;
	// end inline asm
	// begin inline asm
	fma.rn.f32    %f2848, %f2848, 0.9999, 0.01;
	// end inline asm
	// begin inline asm
	fma.rn.f64    %fd1433, %fd1433, 0.9999, 0.01;
	// end inline asm
	// begin inline asm
	fma.rn.f32    %f2846, %f2846, 0.9999, 0.01;
	// end inline asm
	// begin inline asm
	fma.rn.f32    %f2848, %f2848, 0.9999, 0.01;
	// end inline asm
	// begin inline asm
	fma.rn.f64    %fd1431, %fd1431, 0.9999, 0.01;
	// end inline asm
	// begin inline asm
	fma.rn.f32    %f2846, %f2846, 0.9999, 0.01;
	// end inline asm
	// begin inline asm
	fma.rn.f32    %f2848, %f2848, 0.9999, 0.01;
	// end inline asm
	// begin inline asm
	fma.rn.f64    %fd1433, %fd1433, 0.9999, 0.01;
	// end inline asm
	// begin inline asm
	fma.rn.f32    %f2846, %f2846, 0.9999, 0.01;
	// end inline asm
	// begin inline asm
	fma.rn.f32    %f2848, %f2848, 0.9999, 0.01;
	// end inline asm
	// begin inline asm
	fma.rn.f64    %fd1431, %fd1431, 0.9999, 0.01;
	// end inline asm
	// begin inline asm
	fma.rn.f32    %f2846, %f2846, 0.9999, 0.01;
	// end inline asm
	// begin inline asm
	fma.rn.f32    %f2848, %f2848, 0.9999, 0.01;
	// end inline asm
	// begin inline asm
	fma.rn.f64    %fd1433, %fd1433, 0.9999, 0.01;
	// end inline asm
	// begin inline asm
	fma.rn.f32    %f2846, %f2846, 0.9999, 0.01;
	// end inline asm
	// begin inline asm
	fma.rn.f32    %f2848, %f2848, 0.9999, 0.01;
	// end inline asm
	// begin inline asm
	fma.rn.f64    %fd1431, %fd1431, 0.9999, 0.01;
	// end inline asm
	// begin inline asm
	fma.rn.f32    %f2846, %f2846, 0.9999, 0.01;
	// end inline asm
	// begin inline asm
	fma.rn.f32    %f2848, %f2848, 0.9999, 0.01;
	// end inline asm
	// begin inline asm
	fma.rn.f64    %fd1433, %fd1433, 0.9999, 0.01;
	// end inline asm
	// begin inline asm
	fma.rn.f32    %f2846, %f2846, 0.9999, 0.01;
	// end inline asm
	// begin inline asm
	fma.rn.f32    %f2848, %f2848, 0.9999, 0.01;
	// end inline asm
	// begin inline asm
	fma.rn.f64    %fd1431, %fd1431, 0.9999, 0.01;
	// end inline asm
	// begin inline asm
	fma.rn.f32    %f2846, %f2846, 0.9999, 0.01;
	// end inline asm
	// begin inline asm
	fma.rn.f32    %f2848, %f2848, 0.9999, 0.01;
	// end inline asm
	// begin inline asm
	fma.rn.f64    %fd1433, %fd1433, 0.9999, 0.01;
	// end inline asm
	// begin inline asm
	fma.rn.f32    %f2846, %f2846, 0.9999, 0.01;
	// end inline asm
	// begin inline asm
	fma.rn.f32    %f2848, %f2848, 0.9999, 0.01;
	// end inline asm
	// begin inline asm
	fma.rn.f64    %fd1431, %fd1431, 0.9999, 0.01;
	// end inline asm
	// begin inline asm
	fma.rn.f32    %f2846, %f2846, 0.9999, 0.01;
	// end inline asm
	// begin inline asm
	fma.rn.f32    %f2848, %f2848, 0.9999, 0.01;
	// end inline asm
	// begin inline asm
	fma.rn.f64    %fd1433, %fd1433, 0.9999, 0.01;
	// end inline asm
	// begin inline asm
	fma.rn.f32    %f2846, %f2846, 0.9999, 0.01;
	// end inline asm
	// begin inline asm
	fma.rn.f32    %f2848, %f2848, 0.9999, 0.01;
	// end inline asm
	// begin inline asm
	fma.rn.f64    %fd1431, %fd1431, 0.9999, 0.01;
	// end inline asm
	// begin inline asm
	fma.rn.f32    %f2846, %f2846, 0.9999, 0.01;
	// end inline asm
	// begin inline asm
	fma.rn.f32    %f2848, %f2848, 0.9999, 0.01;
	// end inline asm
	// begin inline asm
	fma.rn.f64    %fd1433, %fd1433, 0.9999, 0.01;
	// end inline asm
	// begin inline asm
	fma.rn.f32    %f2846, %f2846, 0.9999, 0.01;
	// end inline asm
	// begin inline asm
	fma.rn.f32    %f2848, %f2848, 0.9999, 0.01;
	// end inline asm
	// begin inline asm
	fma.rn.f64    %fd1431, %fd1431, 0.9999, 0.01;
	// end inline asm
	// begin inline asm
	fma.rn.f32    %f2846, %f2846, 0.9999, 0.01;
	// end inline asm
	// begin inline asm
	fma.rn.f32    %f2848, %f2848, 0.9999, 0.01;
	// end inline asm
	// begin inline asm
	fma.rn.f64    %fd1433, %fd1433, 0.9999, 0.01;
	// end inline asm
	// begin inline asm
	fma.rn.f32    %f2846, %f2846, 0.9999, 0.01;
	// end inline asm
	// begin inline asm
	fma.rn.f32    %f2848, %f2848, 0.9999, 0.01;
	// end inline asm
	// begin inline asm
	fma.rn.f64    %fd1431, %fd1431, 0.9999, 0.01;
	// end inline asm
	// begin inline asm
	fma.rn.f32    %f2846, %f2846, 0.9999, 0.01;
	// end inline asm
	// begin inline asm
	fma.rn.f32    %f2848, %f2848, 0.9999, 0.01;
	// end inline asm
	// begin inline asm
	fma.rn.f64    %fd1433, %fd1433, 0.9999, 0.01;
	// end inline asm
	// begin inline asm
	fma.rn.f32    %f2846, %f2846, 0.9999, 0.01;
	// end inline asm
	// begin inline asm
	fma.rn.f32    %f2848, %f2848, 0.9999, 0.01;
	// end inline asm
	// begin inline asm
	fma.rn.f64    %fd1431, %fd1431, 0.9999, 0.01;
	// end inline asm
	// begin inline asm
	fma.rn.f32    %f2846, %f2846, 0.9999, 0.01;
	// end inline asm
	// begin inline asm
	fma.rn.f32    %f2848, %f2848, 0.9999, 0.01;
	// end inline asm
	// begin inline asm
	fma.rn.f64    %fd1433, %fd1433, 0.9999, 0.01;
	// end inline asm
	// begin inline asm
	fma.rn.f32    %f2846, %f2846, 0.9999, 0.01;
	// end inline asm
	// begin inline asm
	fma.rn.f32    %f2848, %f2848, 0.9999, 0.01;
	// end inline asm
	// begin inline asm
	fma.rn.f64    %fd1431, %fd1431, 0.9999, 0.01;
	// end inline asm
	// begin inline asm
	fma.rn.f32    %f2846, %f2846, 0.9999, 0.01;
	// end inline asm
	// begin inline asm
	fma.rn.f32    %f2848, %f2848, 0.9999, 0.01;
	// end inline asm
	// begin inline asm
	fma.rn.f64    %fd1433, %fd1433, 0.9999, 0.01;
	// end inline asm
	// begin inline asm
	fma.rn.f32    %f2846, %f2846, 0.9999, 0.01;
	// end inline asm
	// begin inline asm
	fma.rn.f32    %f2848, %f2848, 0.9999, 0.01;
	// end inline asm
	// begin inline asm
	fma.rn.f64    %fd1431, %fd1431, 0.9999, 0.01;
	// end inline asm
	// begin inline asm
	fma.rn.f32    %f2846, %f2846, 0.9999, 0.01;
	// end inline asm
	// begin inline asm
	fma.rn.f32    %f2848, %f2848, 0.9999, 0.01;
	// end inline asm
	// begin inline asm
	fma.rn.f64    %fd1433, %fd1433, 0.9999, 0.01;
	// end inline asm
	// begin inline asm
	fma.rn.f32    %f2846, %f2846, 0.9999, 0.01;
	// end inline asm
	// begin inline asm
	fma.rn.f32    %f2848, %f2848, 0.9999, 0.01;
	// end inline asm
	// begin inline asm
	fma.rn.f64    %fd1431, %fd1431, 0.9999, 0.01;
	// end inline asm
	// begin inline asm
	fma.rn.f32    %f2846, %f2846, 0.9999, 0.01;
	// end inline asm
	// begin inline asm
	fma.rn.f32    %f2848, %f2848, 0.9999, 0.01;
	// end inline asm
	// begin inline asm
	fma.rn.f64    %fd1433, %fd1433, 0.9999, 0.01;
	// end inline asm
	// begin inline asm
	fma.rn.f32    %f2846, %f2846, 0.9999, 0.01;
	// end inline asm
	// begin inline asm
	fma.rn.f32    %f2848, %f2848, 0.9999, 0.01;
	// end inline asm
	// begin inline asm
	fma.rn.f64    %fd1431, %fd1431, 0.9999, 0.01;
	// end inline asm
	// begin inline asm
	fma.rn.f32    %f2846, %f2846, 0.9999, 0.01;
	// end inline asm
	// begin inline asm
	fma.rn.f32    %f2848, %f2848, 0.9999, 0.01;
	// end inline asm
	// begin inline asm
	fma.rn.f64    %fd1433, %fd1433, 0.9999, 0.01;
	// end inline asm
	// begin inline asm
	fma.rn.f32    %f2846, %f2846, 0.9999, 0.01;
	// end inline asm
	// begin inline asm
	fma.rn.f32    %f2848, %f2848, 0.9999, 0.01;
	// end inline asm
	// begin inline asm
	fma.rn.f64    %fd1431, %fd1431, 0.9999, 0.01;
	// end inline asm
	// begin inline asm
	fma.rn.f32    %f2846, %f2846, 0.9999, 0.01;
	// end inline asm
	// begin inline asm
	fma.rn.f32    %f2848, %f2848, 0.9999, 0.01;
	// end inline asm
	// begin inline asm
	fma.rn.f64    %fd1433, %fd1433, 0.9999, 0.01;
	// end inline asm
	// begin inline asm
	fma.rn.f32    %f2846, %f2846, 0.9999, 0.01;
	// end inline asm
	// begin inline asm
	fma.rn.f32    %f2848, %f2848, 0.9999, 0.01;
	// end inline asm
	// begin inline asm
	fma.rn.f64    %fd1431, %fd1431, 0.9999, 0.01;
	// end inline asm
	// begin inline asm
	fma.rn.f32    %f2846, %f2846, 0.9999, 0.01;
	// end inline asm
	// begin inline asm
	fma.rn.f32    %f2848, %f2848, 0.9999, 0.01;
	// end inline asm
	// begin inline asm
	fma.rn.f64    %fd1433, %fd1433, 0.9999, 0.01;
	// end inline asm
	// begin inline asm
	fma.rn.f32    %f2846, %f2846, 0.9999, 0.01;
	// end inline asm
	// begin inline asm
	fma.rn.f32    %f2848, %f2848, 0.9999, 0.01;
	// end inline asm
	// begin inline asm
	fma.rn.f64    %fd1431, %fd1431, 0.9999, 0.01;
	// end inline asm
	// begin inline asm
	fma.rn.f32    %f2846, %f2846, 0.9999, 0.01;
	// end inline asm
	// begin inline asm
	fma.rn.f32    %f2848, %f2848, 0.9999, 0.01;
	// end inline asm
	// begin inline asm
	fma.rn.f64    %fd1433, %fd1433, 0.9999, 0.01;
	// end inline asm
	// begin inline asm
	fma.rn.f32    %f2846, %f2846, 0.9999, 0.01;
	// end inline asm
	// begin inline asm
	fma.rn.f32    %f2848, %f2848, 0.9999, 0.01;
	// end inline asm
	// begin inline asm
	fma.rn.f64    %fd1431, %fd1431, 0.9999, 0.01;
	// end inline asm
	// begin inline asm
	fma.rn.f32    %f2846, %f2846, 0.9999, 0.01;
	// end inline asm
	// begin inline asm
	fma.rn.f32    %f2848, %f2848, 0.9999, 0.01;
	// end inline asm
	// begin inline asm
	fma.rn.f64    %fd1433, %fd1433, 0.9999, 0.01;
	// end inline asm
	// begin inline asm
	fma.rn.f32    %f2846, %f2846, 0.9999, 0.01;
	// end inline asm
	// begin inline asm
	fma.rn.f32    %f2848, %f2848, 0.9999, 0.01;
	// end inline asm
	// begin inline asm
	fma.rn.f64    %fd1431, %fd1431, 0.9999, 0.01;
	// end inline asm
	// begin inline asm
	fma.rn.f32    %f2846, %f2846, 0.9999, 0.01;
	// end inline asm
	// begin inline asm
	fma.rn.f32    %f2848, %f2848, 0.9999, 0.01;
	// end inline asm
	// begin inline asm
	fma.rn.f64    %fd1433, %fd1433, 0.9999, 0.01;
	// end inline asm
	// begin inline asm
	fma.rn.f32    %f2846, %f2846, 0.9999, 0.01;
	// end inline asm
	// begin inline asm
	fma.rn.f32    %f2848, %f2848, 0.9999, 0.01;
	// end inline asm
	// begin inline asm
	fma.rn.f64    %fd1431, %fd1431, 0.9999, 0.01;
	// end inline asm
	// begin inline asm
	fma.rn.f32    %f2846, %f2846, 0.9999, 0.01;
	// end inline asm
	// begin inline asm
	fma.rn.f32    %f2848, %f2848, 0.9999, 0.01;
	// end inline asm
	// begin inline asm
	fma.rn.f64    %fd1433, %fd1433, 0.9999, 0.01;
	// end inline asm
	// begin inline asm
	fma.rn.f32    %f2846, %f2846, 0.9999, 0.01;
	// end inline asm
	// begin inline asm
	fma.rn.f32    %f2848, %f2848, 0.9999, 0.01;
	// end inline asm
	// begin inline asm
	fma.rn.f64    %fd1431, %fd1431, 0.9999, 0.01;
	// end inline asm
	// begin inline asm
	fma.rn.f32    %f2846, %f2846, 0.9999, 0.01;
	// end inline asm
	// begin inline asm
	fma.rn.f32    %f2848, %f2848, 0.9999, 0.01;
	// end inline asm
	// begin inline asm
	fma.rn.f64    %fd1433, %fd1433, 0.9999, 0.01;
	// end inline asm
	// begin inline asm
	fma.rn.f32    %f2846, %f2846, 0.9999, 0.01;
	// end inline asm
	// begin inline asm
	fma.rn.f32    %f2848, %f2848, 0.9999, 0.01;
	// end inline asm
	// begin inline asm
	fma.rn.f64    %fd1431, %fd1431, 0.9999, 0.01;
	// end inline asm
	// begin inline asm
	fma.rn.f32    %f2846, %f2846, 0.9999, 0.01;
	// end inline asm
	// begin inline asm
	fma.rn.f32    %f2848, %f2848, 0.9999, 0.01;
	// end inline asm
	// begin inline asm
	fma.rn.f64    %fd1433, %fd1433, 0.9999, 0.01;
	// end inline asm
	// begin inline asm
	fma.rn.f32    %f2846, %f2846, 0.9999, 0.01;
	// end inline asm
	// begin inline asm
	fma.rn.f32    %f2848, %f2848, 0.9999, 0.01;
	// end inline asm
	// begin inline asm
	fma.rn.f64    %fd1431, %fd1431, 0.9999, 0.01;
	// end inline asm
	// begin inline asm
	fma.rn.f32    %f2846, %f2846, 0.9999, 0.01;
	// end inline asm
	// begin inline asm
	fma.rn.f32    %f2848, %f2848, 0.9999, 0.01;
	// end inline asm
	// begin inline asm
	fma.rn.f64    %fd1433, %fd1433, 0.9999, 0.01;
	// end inline asm
	// begin inline asm
	fma.rn.f32    %f2846, %f2846, 0.9999, 0.01;
	// end inline asm
	// begin inline asm
	fma.rn.f32    %f2848, %f2848, 0.9999, 0.01;
	// end inline asm
	// begin inline asm
	fma.rn.f64    %fd1431, %fd1431, 0.9999, 0.01;
	// end inline asm
	// begin inline asm
	fma.rn.f32    %f2846, %f2846, 0.9999, 0.01;
	// end inline asm
	// begin inline asm
	fma.rn.f32    %f2848, %f2848, 0.9999, 0.01;
	// end inline asm
	// begin inline asm
	fma.rn.f64    %fd1433, %fd1433, 0.9999, 0.01;
	// end inline asm
	// begin inline asm
	fma.rn.f32    %f2846, %f2846, 0.9999, 0.01;
	// end inline asm
	// begin inline asm
	fma.rn.f32    %f2848, %f2848, 0.9999, 0.01;
	// end inline asm
	// begin inline asm
	fma.rn.f64    %fd1431, %fd1431, 0.9999, 0.01;
	// end inline asm
	// begin inline asm
	fma.rn.f32    %f2846, %f2846, 0.9999, 0.01;
	// end inline asm
	// begin inline asm
	fma.rn.f32    %f2848, %f2848, 0.9999, 0.01;
	// end inline asm
	// begin inline asm
	fma.rn.f64    %fd1433, %fd1433, 0.9999, 0.01;
	// end inline asm
	// begin inline asm
	fma.rn.f32    %f2846, %f2846, 0.9999, 0.01;
	// end inline asm
	// begin inline asm
	fma.rn.f32    %f2848, %f2848, 0.9999, 0.01;
	// end inline asm
	// begin inline asm
	fma.rn.f64    %fd1431, %fd1431, 0.9999, 0.01;
	// end inline asm
	// begin inline asm
	fma.rn.f32    %f2846, %f2846, 0.9999, 0.01;
	// end inline asm
	// begin inline asm
	fma.rn.f32    %f2848, %f2848, 0.9999, 0.01;
	// end inline asm
	// begin inline asm
	fma.rn.f64    %fd1433, %fd1433, 0.9999, 0.01;
	// end inline asm
	// begin inline asm
	fma.rn.f32    %f2846, %f2846, 0.9999, 0.01;
	// end inline asm
	// begin inline asm
	fma.rn.f32    %f2848, %f2848, 0.9999, 0.01;
	// end inline asm
	// begin inline asm
	fma.rn.f64    %fd1431, %fd1431, 0.9999, 0.01;
	// end inline asm
	// begin inline asm
	fma.rn.f32    %f2846, %f2846, 0.9999, 0.01;
	// end inline asm
	// begin inline asm
	fma.rn.f32    %f2848, %f2848, 0.9999, 0.01;
	// end inline asm
	// begin inline asm
	fma.rn.f64    %fd1433, %fd1433, 0.9999, 0.01;
	// end inline asm
	// begin inline asm
	fma.rn.f32    %f2846, %f2846, 0.9999, 0.01;
	// end inline asm
	// begin inline asm
	fma.rn.f32    %f2848, %f2848, 0.9999, 0.01;
	// end inline asm
	// begin inline asm
	fma.rn.f64    %fd1431, %fd1431, 0.9999, 0.01;
	// end inline asm
	// begin inline asm
	fma.rn.f32    %f2846, %f2846, 0.9999, 0.01;
	// end inline asm
	// begin inline asm
	fma.rn.f32    %f2848, %f2848, 0.9999, 0.01;
	// end inline asm
	// begin inline asm
	fma.rn.f64    %fd1433, %fd1433, 0.9999, 0.01;
	// end inline asm
	// begin inline asm
	fma.rn.f32    %f2846, %f2846, 0.9999, 0.01;
	// end inline asm
	// begin inline asm
	fma.rn.f32    %f2848, %f2848, 0.9999, 0.01;
	// end inline asm
	// begin inline asm
	fma.rn.f64    %fd1431, %fd1431, 0.9999, 0.01;
	// end inline asm
	// begin inline asm
	fma.rn.f32    %f2846, %f2846, 0.9999, 0.01;
	// end inline asm
	// begin inline asm
	fma.rn.f32    %f2848, %f2848, 0.9999, 0.01;
	// end inline asm
	// begin inline asm
	fma.rn.f64    %fd1433, %fd1433, 0.9999, 0.01;
	// end inline asm
	// begin inline asm
	fma.rn.f32    %f2846, %f2846, 0.9999, 0.01;
	// end inline asm
	// begin inline asm
	fma.rn.f32    %f2848, %f2848, 0.9999, 0.01;
	// end inline asm
	// begin inline asm
	fma.rn.f64    %fd1431, %fd1431, 0.9999, 0.01;
	// end inline asm
	// begin inline asm
	fma.rn.f32    %f2846, %f2846, 0.9999, 0.01;
	// end inline asm
	// begin inline asm
	fma.rn.f32    %f2848, %f2848, 0.9999, 0.01;
	// end inline asm
	// begin inline asm
	fma.rn.f64    %fd1433, %fd1433, 0.9999, 0.01;
	// end inline asm
	// begin inline asm
	fma.rn.f32    %f2846, %f2846, 0.9999, 0.01;
	// end inline asm
	// begin inline asm
	fma.rn.f32    %f2848, %f2848, 0.9999, 0.01;
	// end inline asm
	// begin inline asm
	fma.rn.f64    %fd1431, %fd1431, 0.9999, 0.01;
	// end inline asm
	// begin inline asm
	fma.rn.f32    %f2846, %f2846, 0.9999, 0.01;
	// end inline asm
	// begin inline asm
	fma.rn.f32    %f2848, %f2848, 0.9999, 0.01;
	// end inline asm
	// begin inline asm
	fma.rn.f64    %fd1433, %fd1433, 0.9999, 0.01;
	// end inline asm
	// begin inline asm
	fma.rn.f32    %f2846, %f2846, 0.9999, 0.01;
	// end inline asm
	// begin inline asm
	fma.rn.f32    %f2848, %f2848, 0.9999, 0.01;
	// end inline asm
	// begin inline asm
	fma.rn.f64    %fd1431, %fd1431, 0.9999, 0.01;
	// end inline asm
	// begin inline asm
	fma.rn.f32    %f2846, %f2846, 0.9999, 0.01;
	// end inline asm
	// begin inline asm
	fma.rn.f32    %f2848, %f2848, 0.9999, 0.01;
	// end inline asm
	// begin inline asm
	fma.rn.f64    %fd1433, %fd1433, 0.9999, 0.01;
	// end inline asm
	// begin inline asm
	fma.rn.f32    %f2846, %f2846, 0.9999, 0.01;
	// end inline asm
	// begin inline asm
	fma.rn.f32    %f2848, %f2848, 0.9999, 0.01;
	// end inline asm
	// begin inline asm
	fma.rn.f64    %fd1431, %fd1431, 0.9999, 0.01;
	// end inline asm
	// begin inline asm
	fma.rn.f32    %f2846, %f2846, 0.9999, 0.01;
	// end inline asm
	// begin inline asm
	fma.rn.f32    %f2848, %f2848, 0.9999, 0.01;
	// end inline asm
	// begin inline asm
	fma.rn.f64    %fd1433, %fd1433, 0.9999, 0.01;
	// end inline asm
	// begin inline asm
	fma.rn.f32    %f2846, %f2846, 0.9999, 0.01;
	// end inline asm
	// begin inline asm
	fma.rn.f32    %f2848, %f2848, 0.9999, 0.01;
	// end inline asm
	// begin inline asm
	fma.rn.f64    %fd1431, %fd1431, 0.9999, 0.01;
	// end inline asm
	// begin inline asm
	fma.rn.f32    %f2846, %f2846, 0.9999, 0.01;
	// end inline asm
	// begin inline asm
	fma.rn.f32    %f2848, %f2848, 0.9999, 0.01;
	// end inline asm
	// begin inline asm
	fma.rn.f64    %fd1433, %fd1433, 0.9999, 0.01;
	// end inline asm
	// begin inline asm
	fma.rn.f32    %f2846, %f2846, 0.9999, 0.01;
	// end inline asm
	// begin inline asm
	fma.rn.f32    %f2848, %f2848, 0.9999, 0.01;
	// end inline asm
	// begin inline asm
	fma.rn.f64    %fd1431, %fd1431, 0.9999, 0.01;
	// end inline asm
	// begin inline asm
	fma.rn.f32    %f2846, %f2846, 0.9999, 0.01;
	// end inline asm
	// begin inline asm
	fma.rn.f32    %f2848, %f2848, 0.9999, 0.01;
	// end inline asm
	// begin inline asm
	fma.rn.f64    %fd1433, %fd1433, 0.9999, 0.01;
	// end inline asm
	// begin inline asm
	fma.rn.f32    %f2846, %f2846, 0.9999, 0.01;
	// end inline asm
	// begin inline asm
	fma.rn.f32    %f2848, %f2848, 0.9999, 0.01;
	// end inline asm
	// begin inline asm
	fma.rn.f64    %fd1431, %fd1431, 0.9999, 0.01;
	// end inline asm
	// begin inline asm
	fma.rn.f32    %f2846, %f2846, 0.9999, 0.01;
	// end inline asm
	// begin inline asm
	fma.rn.f32    %f2848, %f2848, 0.9999, 0.01;
	// end inline asm
	// begin inline asm
	fma.rn.f64    %fd1433, %fd1433, 0.9999, 0.01;
	// end inline asm
	// begin inline asm
	fma.rn.f32    %f2846, %f2846, 0.9999, 0.01;
	// end inline asm
	// begin inline asm
	fma.rn.f32    %f2848, %f2848, 0.9999, 0.01;
	// end inline asm
	// begin inline asm
	fma.rn.f64    %fd1431, %fd1431, 0.9999, 0.01;
	// end inline asm
	// begin inline asm
	fma.rn.f32    %f2846, %f2846, 0.9999, 0.01;
	// end inline asm
	// begin inline asm
	fma.rn.f32    %f2848, %f2848, 0.9999, 0.01;
	// end inline asm
	// begin inline asm
	fma.rn.f64    %fd1433, %fd1433, 0.9999, 0.01;
	// end inline asm
	// begin inline asm
	fma.rn.f32    %f2846, %f2846, 0.9999, 0.01;
	// end inline asm
	// begin inline asm
	fma.rn.f32    %f2848, %f2848, 0.9999, 0.01;
	// end inline asm
	// begin inline asm
	fma.rn.f64    %fd1431, %fd1431, 0.9999, 0.01;
	// end inline asm
	// begin inline asm
	fma.rn.f32    %f2846, %f2846, 0.9999, 0.01;
	// end inline asm
	// begin inline asm
	fma.rn.f32    %f2848, %f2848, 0.9999, 0.01;
	// end inline asm
	// begin inline asm
	fma.rn.f64    %fd1433, %fd1433, 0.9999, 0.01;
	// end inline asm
	// begin inline asm
	fma.rn.f32    %f2846, %f2846, 0.9999, 0.01;
	// end inline asm
	// begin inline asm
	fma.rn.f32    %f2848, %f2848, 0.9999, 0.01;
	// end inline asm
	// begin inline asm
	fma.rn.f64    %fd1431, %fd1431, 0.9999, 0.01;
	// end inline asm
	// begin inline asm
	fma.rn.f32    %f2846, %f2846, 0.9999, 0.01;
	// end inline asm
	// begin inline asm
	fma.rn.f32    %f2848, %f2848, 0.9999, 0.01;
	// end inline asm
	// begin inline asm
	fma.rn.f64    %fd1433, %fd1433, 0.9999, 0.01;
	// end inline asm
	// begin inline asm
	fma.rn.f32    %f2846, %f2846, 0.9999, 0.01;
	// end inline asm
	// begin inline asm
	fma.rn.f32    %f2848, %f2848, 0.9999, 0.01;
	// end inline asm
	// begin inline asm
	fma.rn.f64    %fd1431, %fd1431, 0.9999, 0.01;
	// end inline asm
	// begin inline asm
	fma.rn.f32    %f2846, %f2846, 0.9999, 0.01;
	// end inline asm
	// begin inline asm
	fma.rn.f32    %f2848, %f2848, 0.9999, 0.01;
	// end inline asm
	// begin inline asm
	fma.rn.f64    %fd1433, %fd1433, 0.9999, 0.01;
	// end inline asm
	// begin inline asm
	fma.rn.f32    %f2846, %f2846, 0.9999, 0.01;
	// end inline asm
	// begin inline asm
	fma.rn.f32    %f2848, %f2848, 0.9999, 0.01;
	// end inline asm
	// begin inline asm
	fma.rn.f64    %fd1431, %fd1431, 0.9999, 0.01;
	// end inline asm
	// begin inline asm
	fma.rn.f32    %f2846, %f2846, 0.9999, 0.01;
	// end inline asm
	// begin inline asm
	fma.rn.f32    %f2848, %f2848, 0.9999, 0.01;
	// end inline asm
	// begin inline asm
	fma.rn.f64    %fd1433, %fd1433, 0.9999, 0.01;
	// end inline asm
	// begin inline asm
	fma.rn.f32    %f2846, %f2846, 0.9999, 0.01;
	// end inline asm
	// begin inline asm
	fma.rn.f32    %f2848, %f2848, 0.9999, 0.01;
	// end inline asm
	// begin inline asm
	fma.rn.f64    %fd1431, %fd1431, 0.9999, 0.01;
	// end inline asm
	// begin inline asm
	fma.rn.f32    %f2846, %f2846, 0.9999, 0.01;
	// end inline asm
	// begin inline asm
	fma.rn.f32    %f2848, %f2848, 0.9999, 0.01;
	// end inline asm
	// begin inline asm
	fma.rn.f64    %fd1433, %fd1433, 0.9999, 0.01;
	// end inline asm
	// begin inline asm
	fma.rn.f32    %f2846, %f2846, 0.9999, 0.01;
	// end inline asm
	// begin inline asm
	fma.rn.f32    %f2848, %f2848, 0.9999, 0.01;
	// end inline asm
	// begin inline asm
	fma.rn.f64    %fd1431, %fd1431, 0.9999, 0.01;
	// end inline asm
	// begin inline asm
	fma.rn.f32    %f2846, %f2846, 0.9999, 0.01;
	// end inline asm
	// begin inline asm
	fma.rn.f32    %f2848, %f2848, 0.9999, 0.01;
	// end inline asm
	// begin inline asm
	fma.rn.f64    %fd1433, %fd1433, 0.9999, 0.01;
	// end inline asm
	// begin inline asm
	fma.rn.f32    %f2846, %f2846, 0.9999, 0.01;
	// end inline asm
	// begin inline asm
	fma.rn.f32    %f2848, %f2848, 0.9999, 0.01;
	// end inline asm
	// begin inline asm
	fma.rn.f64    %fd1431, %fd1431, 0.9999, 0.01;
	// end inline asm
	// begin inline asm
	fma.rn.f32    %f2846, %f2846, 0.9999, 0.01;
	// end inline asm
	// begin inline asm
	fma.rn.f32    %f2848, %f2848, 0.9999, 0.01;
	// end inline asm
	// begin inline asm
	fma.rn.f64    %fd1433, %fd1433, 0.9999, 0.01;
	// end inline asm
	// begin inline asm
	fma.rn.f32    %f2846, %f2846, 0.9999, 0.01;
	// end inline asm
	// begin inline asm
	fma.rn.f32    %f2848, %f2848, 0.9999, 0.01;
	// end inline asm
	// begin inline asm
	fma.rn.f64    %fd1431, %fd1431, 0.9999, 0.01;
	// end inline asm
	// begin inline asm
	fma.rn.f32    %f2846, %f2846, 0.9999, 0.01;
	// end inline asm
	// begin inline asm
	fma.rn.f32    %f2848, %f2848, 0.9999, 0.01;
	// end inline asm
	// begin inline asm
	fma.rn.f64    %fd1433, %fd1433, 0.9999, 0.01;
	// end inline asm
	// begin inline asm
	fma.rn.f32    %f2846, %f2846, 0.9999, 0.01;
	// end inline asm
	// begin inline asm
	fma.rn.f32    %f2848, %f2848, 0.9999, 0.01;
	// end inline asm
	// begin inline asm
	fma.rn.f64    %fd1431, %fd1431, 0.9999, 0.01;
	// end inline asm
	// begin inline asm
	fma.rn.f32    %f2846, %f2846, 0.9999, 0.01;
	// end inline asm
	// begin inline asm
	fma.rn.f32    %f2848, %f2848, 0.9999, 0.01;
	// end inline asm
	// begin inline asm
	fma.rn.f64    %fd1433, %fd1433, 0.9999, 0.01;
	// end inline asm
	// begin inline asm
	fma.rn.f32    %f2846, %f2846, 0.9999, 0.01;
	// end inline asm
	// begin inline asm
	fma.rn.f32    %f2848, %f2848, 0.9999, 0.01;
	// end inline asm
	// begin inline asm
	fma.rn.f64    %fd1431, %fd1431, 0.9999, 0.01;
	// end inline asm
	// begin inline asm
	fma.rn.f32    %f2846, %f2846, 0.9999, 0.01;
	// end inline asm
	// begin inline asm
	fma.rn.f32    %f2848, %f2848, 0.9999, 0.01;
	// end inline asm
	// begin inline asm
	fma.rn.f64    %fd1433, %fd1433, 0.9999, 0.01;
	// end inline asm
	// begin inline asm
	fma.rn.f32    %f2846, %f2846, 0.9999, 0.01;
	// end inline asm
	// begin inline asm
	fma.rn.f32    %f2848, %f2848, 0.9999, 0.01;
	// end inline asm
	// begin inline asm
	fma.rn.f64    %fd1431, %fd1431, 0.9999, 0.01;
	// end inline asm
	// begin inline asm
	fma.rn.f32    %f2846, %f2846, 0.9999, 0.01;
	// end inline asm
	// begin inline asm
	fma.rn.f32    %f2848, %f2848, 0.9999, 0.01;
	// end inline asm
	// begin inline asm
	fma.rn.f64    %fd1433, %fd1433, 0.9999, 0.01;
	// end inline asm
	// begin inline asm
	fma.rn.f32    %f2846, %f2846, 0.9999, 0.01;
	// end inline asm
	// begin inline asm
	fma.rn.f32    %f2848, %f2848, 0.9999, 0.01;
	// end inline asm
	// begin inline asm
	fma.rn.f64    %fd1431, %fd1431, 0.9999, 0.01;
	// end inline asm
	// begin inline asm
	fma.rn.f32    %f2846, %f2846, 0.9999, 0.01;
	// end inline asm
	// begin inline asm
	fma.rn.f32    %f2848, %f2848, 0.9999, 0.01;
	// end inline asm
	// begin inline asm
	fma.rn.f64    %fd1433, %fd1433, 0.9999, 0.01;
	// end inline asm
	// begin inline asm
	fma.rn.f32    %f2846, %f2846, 0.9999, 0.01;
	// end inline asm
	// begin inline asm
	fma.rn.f32    %f2848, %f2848, 0.9999, 0.01;
	// end inline asm
	// begin inline asm
	fma.rn.f64    %fd1431, %fd1431, 0.9999, 0.01;
	// end inline asm
	// begin inline asm
	fma.rn.f32    %f2846, %f2846, 0.9999, 0.01;
	// end inline asm
	// begin inline asm
	fma.rn.f32    %f2848, %f2848, 0.9999, 0.01;
	// end inline asm
	// begin inline asm
	fma.rn.f64    %fd1433, %fd1433, 0.9999, 0.01;
	// end inline asm
	// begin inline asm
	fma.rn.f32    %f2846, %f2846, 0.9999, 0.01;
	// end inline asm
	// begin inline asm
	fma.rn.f32    %f2848, %f2848, 0.9999, 0.01;
	// end inline asm
	// begin inline asm
	fma.rn.f64    %fd1431, %fd1431, 0.9999, 0.01;
	// end inline asm
	// begin inline asm
	fma.rn.f32    %f2846, %f2846, 0.9999, 0.01;
	// end inline asm
	// begin inline asm
	fma.rn.f32    %f2848, %f2848, 0.9999, 0.01;
	// end inline asm
	// begin inline asm
	fma.rn.f64    %fd1433, %fd1433, 0.9999, 0.01;
	// end inline asm
	// begin inline asm
	fma.rn.f32    %f2846, %f2846, 0.9999, 0.01;
	// end inline asm
	// begin inline asm
	fma.rn.f32    %f2848, %f2848, 0.9999, 0.01;
	// end inline asm
	// begin inline asm
	fma.rn.f64    %fd1431, %fd1431, 0.9999, 0.01;
	// end inline asm
	// begin inline asm
	fma.rn.f32    %f2846, %f2846, 0.9999, 0.01;
	// end inline asm
	// begin inline asm
	fma.rn.f32    %f2848, %f2848, 0.9999, 0.01;
	// end inline asm
	// begin inline asm
	fma.rn.f64    %fd1433, %fd1433, 0.9999, 0.01;
	// end inline asm
	// begin inline asm
	fma.rn.f32    %f2846, %f2846, 0.9999, 0.01;
	// end inline asm
	// begin inline asm
	fma.rn.f32    %f2848, %f2848, 0.9999, 0.01;
	// end inline asm
	// begin inline asm
	fma.rn.f64    %fd1431, %fd1431, 0.9999, 0.01;
	// end inline asm
	// begin inline asm
	fma.rn.f32    %f2846, %f2846, 0.9999, 0.01;
	// end inline asm
	// begin inline asm
	fma.rn.f32    %f2848, %f2848, 0.9999, 0.01;
	// end inline asm
	// begin inline asm
	fma.rn.f64    %fd1433, %fd1433, 0.9999, 0.01;
	// end inline asm
	// begin inline asm
	fma.rn.f32    %f2846, %f2846, 0.9999, 0.01;
	// end inline asm
	// begin inline asm
	fma.rn.f32    %f2848, %f2848, 0.9999, 0.01;
	// end inline asm
	// begin inline asm
	fma.rn.f64    %fd1431, %fd1431, 0.9999, 0.01;
	// end inline asm
	// begin inline asm
	fma.rn.f32    %f2846, %f2846, 0.9999, 0.01;
	// end inline asm
	// begin inline asm
	fma.rn.f32    %f2848, %f2848, 0.9999, 0.01;
	// end inline asm
	// begin inline asm
	fma.rn.f64    %fd1433, %fd1433, 0.9999, 0.01;
	// end inline asm
	// begin inline asm
	fma.rn.f32    %f2846, %f2846, 0.9999, 0.01;
	// end inline asm
	// begin inline asm
	fma.rn.f32    %f2848, %f2848, 0.9999, 0.01;
	// end inline asm
	// begin inline asm
	fma.rn.f64    %fd1431, %fd1431, 0.9999, 0.01;
	// end inline asm
	// begin inline asm
	fma.rn.f32    %f2846, %f2846, 0.9999, 0.01;
	// end inline asm
	// begin inline asm
	fma.rn.f32    %f2848, %f2848, 0.9999, 0.01;
	// end inline asm
	// begin inline asm
	fma.rn.f64    %fd1433, %fd1433, 0.9999, 0.01;
	// end inline asm
	// begin inline asm
	fma.rn.f32    %f2846, %f2846, 0.9999, 0.01;
	// end inline asm
	// begin inline asm
	fma.rn.f32    %f2848, %f2848, 0.9999, 0.01;
	// end inline asm
	// begin inline asm
	fma.rn.f64    %fd1431, %fd1431, 0.9999, 0.01;
	// end inline asm
	// begin inline asm
	fma.rn.f32    %f2846, %f2846, 0.9999, 0.01;
	// end inline asm
	// begin inline asm
	fma.rn.f32    %f2848, %f2848, 0.9999, 0.01;
	// end inline asm
	// begin inline asm
	fma.rn.f64    %fd1433, %fd1433, 0.9999, 0.01;
	// end inline asm
	// begin inline asm
	fma.rn.f32    %f2846, %f2846, 0.9999, 0.01;
	// end inline asm
	// begin inline asm
	fma.rn.f32    %f2848, %f2848, 0.9999, 0.01;
	// end inline asm
	// begin inline asm
	fma.rn.f64    %fd1431, %fd1431, 0.9999, 0.01;
	// end inline asm
	// begin inline asm
	fma.rn.f32    %f2846, %f2846, 0.9999, 0.01;
	// end inline asm
	// begin inline asm
	fma.rn.f32    %f2848, %f2848, 0.9999, 0.01;
	// end inline asm
	// begin inline asm
	fma.rn.f64    %fd1433, %fd1433, 0.9999, 0.01;
	// end inline asm
	// begin inline asm
	fma.rn.f32    %f2846, %f2846, 0.9999, 0.01;
	// end inline asm
	// begin inline asm
	fma.rn.f32    %f2848, %f2848, 0.9999, 0.01;
	// end inline asm
	// begin inline asm
	fma.rn.f64    %fd1431, %fd1431, 0.9999, 0.01;
	// end inline asm
	// begin inline asm
	fma.rn.f32    %f2846, %f2846, 0.9999, 0.01;
	// end inline asm
	// begin inline asm
	fma.rn.f32    %f2848, %f2848, 0.9999, 0.01;
	// end inline asm
	// begin inline asm
	fma.rn.f64    %fd1433, %fd1433, 0.9999, 0.01;
	// end inline asm
	// begin inline asm
	fma.rn.f32    %f2846, %f2846, 0.9999, 0.01;
	// end inline asm
	// begin inline asm
	fma.rn.f32    %f2848, %f2848, 0.9999, 0.01;
	// end inline asm
	// begin inline asm
	fma.rn.f64    %fd1431, %fd1431, 0.9999, 0.01;
	// end inline asm
	// begin inline asm
	fma.rn.f32    %f2846, %f2846, 0.9999, 0.01;
	// end inline asm
	// begin inline asm
	fma.rn.f32    %f2848, %f2848, 0.9999, 0.01;
	// end inline asm
	// begin inline asm
	fma.rn.f64    %fd1433, %fd1433, 0.9999, 0.01;
	// end inline asm
	// begin inline asm
	fma.rn.f32    %f2846, %f2846, 0.9999, 0.01;
	// end inline asm
	// begin inline asm
	fma.rn.f32    %f2848, %f2848, 0.9999, 0.01;
	// end inline asm
	// begin inline asm
	fma.rn.f64    %fd1431, %fd1431, 0.9999, 0.01;
	// end inline asm
	// begin inline asm
	fma.rn.f32    %f2846, %f2846, 0.9999, 0.01;
	// end inline asm
	// begin inline asm
	fma.rn.f32    %f2848, %f2848, 0.9999, 0.01;
	// end inline asm
	// begin inline asm
	fma.rn.f64    %fd1433, %fd1433, 0.9999, 0.01;
	// end inline asm
	// begin inline asm
	fma.rn.f32    %f2846, %f2846, 0.9999, 0.01;
	// end inline asm
	// begin inline asm
	fma.rn.f32    %f2848, %f2848, 0.9999, 0.01;
	// end inline asm
	// begin inline asm
	fma.rn.f64    %fd1431, %fd1431, 0.9999, 0.01;
	// end inline asm
	// begin inline asm
	fma.rn.f32    %f2846, %f2846, 0.9999, 0.01;
	// end inline asm
	// begin inline asm
	fma.rn.f32    %f2848, %f2848, 0.9999, 0.01;
	// end inline asm
	// begin inline asm
	fma.rn.f64    %fd1433, %fd1433, 0.9999, 0.01;
	// end inline asm
	// begin inline asm
	fma.rn.f32    %f2846, %f2846, 0.9999, 0.01;
	// end inline asm
	// begin inline asm
	fma.rn.f32    %f2848, %f2848, 0.9999, 0.01;
	// end inline asm
	// begin inline asm
	fma.rn.f64    %fd1431, %fd1431, 0.9999, 0.01;
	// end inline asm
	// begin inline asm
	fma.rn.f32    %f2846, %f2846, 0.9999, 0.01;
	// end inline asm
	// begin inline asm
	fma.rn.f32    %f2848, %f2848, 0.9999, 0.01;
	// end inline asm
	// begin inline asm
	fma.rn.f64    %fd1433, %fd1433, 0.9999, 0.01;
	// end inline asm
	// begin inline asm
	fma.rn.f32    %f2846, %f2846, 0.9999, 0.01;
	// end inline asm
	// begin inline asm
	fma.rn.f32    %f2848, %f2848, 0.9999, 0.01;
	// end inline asm
	// begin inline asm
	fma.rn.f64    %fd1431, %fd1431, 0.9999, 0.01;
	// end inline asm
	// begin inline asm
	fma.rn.f32    %f2846, %f2846, 0.9999, 0.01;
	// end inline asm
	// begin inline asm
	fma.rn.f32    %f2848, %f2848, 0.9999, 0.01;
	// end inline asm
	// begin inline asm
	fma.rn.f64    %fd1433, %fd1433, 0.9999, 0.01;
	// end inline asm
	// begin inline asm
	fma.rn.f32    %f2846, %f2846, 0.9999, 0.01;
	// end inline asm
	// begin inline asm
	fma.rn.f32    %f2848, %f2848, 0.9999, 0.01;
	// end inline asm
	// begin inline asm
	fma.rn.f64    %fd1431, %fd1431, 0.9999, 0.01;
	// end inline asm
	// begin inline asm
	fma.rn.f32    %f2846, %f2846, 0.9999, 0.01;
	// end inline asm
	// begin inline asm
	fma.rn.f32    %f2848, %f2848, 0.9999, 0.01;
	// end inline asm
	// begin inline asm
	fma.rn.f64    %fd1433, %fd1433, 0.9999, 0.01;
	// end inline asm
	// begin inline asm
	fma.rn.f32    %f2846, %f2846, 0.9999, 0.01;
	// end inline asm
	// begin inline asm
	fma.rn.f32    %f2848, %f2848, 0.9999, 0.01;
	// end inline asm
	// begin inline asm
	fma.rn.f64    %fd1431, %fd1431, 0.9999, 0.01;
	// end inline asm
	// begin inline asm
	fma.rn.f32    %f2846, %f2846, 0.9999, 0.01;
	// end inline asm
	// begin inline asm
	fma.rn.f32    %f2848, %f2848, 0.9999, 0.01;
	// end inline asm
	// begin inline asm
	fma.rn.f64    %fd1433, %fd1433, 0.9999, 0.01;
	// end inline asm
	// begin inline asm
	fma.rn.f32    %f2846, %f2846, 0.9999, 0.01;
	// end inline asm
	// begin inline asm
	fma.rn.f32    %f2848, %f2848, 0.9999, 0.01;
	// end inline asm
	// begin inline asm
	fma.rn.f64    %fd1431, %fd1431, 0.9999, 0.01;
	// end inline asm
	// begin inline asm
	fma.rn.f32    %f2846, %f2846, 0.9999, 0.01;
	// end inline asm
	// begin inline asm
	fma.rn.f32    %f2848, %f2848, 0.9999, 0.01;
	// end inline asm
	// begin inline asm
	fma.rn.f64    %fd1433, %fd1433, 0.9999, 0.01;
	// end inline asm
	// begin inline asm
	fma.rn.f32    %f2846, %f2846, 0.9999, 0.01;
	// end inline asm
	// begin inline asm
	fma.rn.f32    %f2848, %f2848, 0.9999, 0.01;
	// end inline asm
	// begin inline asm
	fma.rn.f64    %fd1431, %fd1431, 0.9999, 0.01;
	// end inline asm
	// begin inline asm
	fma.rn.f32    %f2846, %f2846, 0.9999, 0.01;
	// end inline asm
	// begin inline asm
	fma.rn.f32    %f2848, %f2848, 0.9999, 0.01;
	// end inline asm
	// begin inline asm
	fma.rn.f64    %fd1433, %fd1433, 0.9999, 0.01;
	// end inline asm
	// begin inline asm
	fma.rn.f32    %f2846, %f2846, 0.9999, 0.01;
	// end inline asm
	// begin inline asm
	fma.rn.f32    %f2848, %f2848, 0.9999, 0.01;
	// end inline asm
	// begin inline asm
	fma.rn.f64    %fd1431, %fd1431, 0.9999, 0.01;
	// end inline asm
	// begin inline asm
	fma.rn.f32    %f2846, %f2846, 0.9999, 0.01;
	// end inline asm
	// begin inline asm
	fma.rn.f32    %f2848, %f2848, 0.9999, 0.01;
	// end inline asm
	// begin inline asm
	fma.rn.f64    %fd1433, %fd1433, 0.9999, 0.01;
	// end inline asm
	// begin inline asm
	fma.rn.f32    %f2846, %f2846, 0.9999, 0.01;
	// end inline asm
	// begin inline asm
	fma.rn.f32    %f2848, %f2848, 0.9999, 0.01;
	// end inline asm
	// begin inline asm
	fma.rn.f64    %fd1431, %fd1431, 0.9999, 0.01;
	// end inline asm
	// begin inline asm
	fma.rn.f32    %f2846, %f2846, 0.9999, 0.01;
	// end inline asm
	// begin inline asm
	fma.rn.f32    %f2848, %f2848, 0.9999, 0.01;
	// end inline asm
	// begin inline asm
	fma.rn.f64    %fd1433, %fd1433, 0.9999, 0.01;
	// end inline asm
	// begin inline asm
	fma.rn.f32    %f2846, %f2846, 0.9999, 0.01;
	// end inline asm
	// begin inline asm
	fma.rn.f32    %f2848, %f2848, 0.9999, 0.01;
	// end inline asm
	// begin inline asm
	fma.rn.f64    %fd1431, %fd1431, 0.9999, 0.01;
	// end inline asm
	// begin inline asm
	fma.rn.f32    %f2846, %f2846, 0.9999, 0.01;
	// end inline asm
	// begin inline asm
	fma.rn.f32    %f2848, %f2848, 0.9999, 0.01;
	// end inline asm
	// begin inline asm
	fma.rn.f64    %fd1433, %fd1433, 0.9999, 0.01;
	// end inline asm
	// begin inline asm
	fma.rn.f32    %f2846, %f2846, 0.9999, 0.01;
	// end inline asm
	// begin inline asm
	fma.rn.f32    %f2848, %f2848, 0.9999, 0.01;
	// end inline asm
	// begin inline asm
	fma.rn.f64    %fd1431, %fd1431, 0.9999, 0.01;
	// end inline asm
	// begin inline asm
	fma.rn.f32    %f2846, %f2846, 0.9999, 0.01;
	// end inline asm
	// begin inline asm
	fma.rn.f32    %f2848, %f2848, 0.9999, 0.01;
	// end inline asm
	// begin inline asm
	fma.rn.f64    %fd1433, %fd1433, 0.9999, 0.01;
	// end inline asm
	// begin inline asm
	fma.rn.f32    %f2846, %f2846, 0.9999, 0.01;
	// end inline asm
	// begin inline asm
	fma.rn.f32    %f2848, %f2848, 0.9999, 0.01;
	// end inline asm
	// begin inline asm
	fma.rn.f64    %fd1431, %fd1431, 0.9999, 0.01;
	// end inline asm
	// begin inline asm
	fma.rn.f32    %f2846, %f2846, 0.9999, 0.01;
	// end inline asm
	// begin inline asm
	fma.rn.f32    %f2848, %f2848, 0.9999, 0.01;
	// end inline asm
	// begin inline asm
	fma.rn.f64    %fd1433, %fd1433, 0.9999, 0.01;
	// end inline asm
	// begin inline asm
	fma.rn.f32    %f2846, %f2846, 0.9999, 0.01;
	// end inline asm
	// begin inline asm
	fma.rn.f32    %f2848, %f2848, 0.9999, 0.01;
	// end inline asm
	// begin inline asm
	fma.rn.f64    %fd1431, %fd1431, 0.9999, 0.01;
	// end inline asm
	// begin inline asm
	fma.rn.f32    %f2846, %f2846, 0.9999, 0.01;
	// end inline asm
	// begin inline asm
	fma.rn.f32    %f2848, %f2848, 0.9999, 0.01;
	// end inline asm
	// begin inline asm
	fma.rn.f64    %fd1433, %fd1433, 0.9999, 0.01;
	// end inline asm
	// begin inline asm
	fma.rn.f32    %f2846, %f2846, 0.9999, 0.01;
	// end inline asm
	// begin inline asm
	fma.rn.f32    %f2848, %f2848, 0.9999, 0.01;
	// end inline asm
	// begin inline asm
	fma.rn.f64    %fd1431, %fd1431, 0.9999, 0.01;
	// end inline asm
	// begin inline asm
	fma.rn.f32    %f2846, %f2846, 0.9999, 0.01;
	// end inline asm
	// begin inline asm
	fma.rn.f32    %f2848, %f2848, 0.9999, 0.01;
	// end inline asm
	// begin inline asm
	fma.rn.f64    %fd1433, %fd1433, 0.9999, 0.01;
	// end inline asm
	// begin inline asm
	fma.rn.f32    %f2846, %f2846, 0.9999, 0.01;
	// end inline asm
	// begin inline asm
	fma.rn.f32    %f2848, %f2848, 0.9999, 0.01;
	// end inline asm
	// begin inline asm
	fma.rn.f64    %fd1431, %fd1431, 0.9999, 0.01;
	// end inline asm
	// begin inline asm
	fma.rn.f32    %f2846, %f2846, 0.9999, 0.01;
	// end inline asm
	// begin inline asm
	fma.rn.f32    %f2848, %f2848, 0.9999, 0.01;
	// end inline asm
	// begin inline asm
	fma.rn.f64    %fd1433, %fd1433, 0.9999, 0.01;
	// end inline asm
	// begin inline asm
	fma.rn.f32    %f2846, %f2846, 0.9999, 0.01;
	// end inline asm
	// begin inline asm
	fma.rn.f32    %f2848, %f2848, 0.9999, 0.01;
	// end inline asm
	// begin inline asm
	fma.rn.f64    %fd1431, %fd1431, 0.9999, 0.01;
	// end inline asm
	// begin inline asm
	fma.rn.f32    %f2846, %f2846, 0.9999, 0.01;
	// end inline asm
	// begin inline asm
	fma.rn.f32    %f2848, %f2848, 0.9999, 0.01;
	// end inline asm
	// begin inline asm
	fma.rn.f64    %fd1433, %fd1433, 0.9999, 0.01;
	// end inline asm
	// begin inline asm
	fma.rn.f32    %f2846, %f2846, 0.9999, 0.01;
	// end inline asm
	// begin inline asm
	fma.rn.f32    %f2848, %f2848, 0.9999, 0.01;
	// end inline asm
	// begin inline asm
	fma.rn.f64    %fd1431, %fd1431, 0.9999, 0.01;
	// end inline asm
	// begin inline asm
	fma.rn.f32    %f2846, %f2846, 0.9999, 0.01;
	// end inline asm
	// begin inline asm
	fma.rn.f32    %f2848, %f2848, 0.9999, 0.01;
	// end inline asm
	// begin inline asm
	fma.rn.f64    %fd1433, %fd1433, 0.9999, 0.01;
	// end inline asm
	// begin inline asm
	fma.rn.f32    %f2846, %f2846, 0.9999, 0.01;
	// end inline asm
	// begin inline asm
	fma.rn.f32    %f2848, %f2848, 0.9999, 0.01;
	// end inline asm
	// begin inline asm
	fma.rn.f64    %fd1431, %fd1431, 0.9999, 0.01;
	// end inline asm
	// begin inline asm
	fma.rn.f32    %f2846, %f2846, 0.9999, 0.01;
	// end inline asm
	// begin inline asm
	fma.rn.f32    %f2848, %f2848, 0.9999, 0.01;
	// end inline asm
	// begin inline asm
	fma.rn.f64    %fd1433, %fd1433, 0.9999, 0.01;
	// end inline asm
	// begin inline asm
	fma.rn.f32    %f2846, %f2846, 0.9999, 0.01;
	// end inline asm
	// begin inline asm
	fma.rn.f32    %f2848, %f2848, 0.9999, 0.01;
	// end inline asm
	// begin inline asm
	fma.rn.f64    %fd1431, %fd1431, 0.9999, 0.01;
	// end inline asm
	// begin inline asm
	fma.rn.f32    %f2846, %f2846, 0.9999, 0.01;
	// end inline asm
	// begin inline asm
	fma.rn.f32    %f2848, %f2848, 0.9999, 0.01;
	// end inline asm
	// begin inline asm
	fma.rn.f64    %fd1433, %fd1433, 0.9999, 0.01;
	// end inline asm
	// begin inline asm
	fma.rn.f32    %f2846, %f2846, 0.9999, 0.01;
	// end inline asm
	// begin inline asm
	fma.rn.f32    %f2848, %f2848, 0.9999, 0.01;
	// end inline asm
	// begin inline asm
	fma.rn.f64    %fd1431, %fd1431, 0.9999, 0.01;
	// end inline asm
	// begin inline asm
	fma.rn.f32    %f2846, %f2846, 0.9999, 0.01;
	// end inline asm
	// begin inline asm
	fma.rn.f32    %f2848, %f2848, 0.9999, 0.01;
	// end inline asm
	// begin inline asm
	fma.rn.f64    %fd1433, %fd1433, 0.9999, 0.01;
	// end inline asm
	// begin inline asm
	fma.rn.f32    %f2846, %f2846, 0.9999, 0.01;
	// end inline asm
	// begin inline asm
	fma.rn.f32    %f2848, %f2848, 0.9999, 0.01;
	// end inline asm
	// begin inline asm
	fma.rn.f64    %fd1431, %fd1431, 0.9999, 0.01;
	// end inline asm
	// begin inline asm
	fma.rn.f32    %f2846, %f2846, 0.9999, 0.01;
	// end inline asm
	// begin inline asm
	fma.rn.f32    %f2848, %f2848, 0.9999, 0.01;
	// end inline asm
	// begin inline asm
	fma.rn.f64    %fd1433, %fd1433, 0.9999, 0.01;
	// end inline asm
	// begin inline asm
	fma.rn.f32    %f2846, %f2846, 0.9999, 0.01;
	// end inline asm
	// begin inline asm
	fma.rn.f32    %f2848, %f2848, 0.9999, 0.01;
	// end inline asm
	// begin inline asm
	fma.rn.f64    %fd1431, %fd1431, 0.9999, 0.01;
	// end inline asm
	// begin inline asm
	fma.rn.f32    %f2846, %f2846, 0.9999, 0.01;
	// end inline asm
	// begin inline asm
	fma.rn.f32    %f2848, %f2848, 0.9999, 0.01;
	// end inline asm
	// begin inline asm
	fma.rn.f64    %fd1433, %fd1433, 0.9999, 0.01;
	// end inline asm
	// begin inline asm
	fma.rn.f32    %f2846, %f2846, 0.9999, 0.01;
	// end inline asm
	// begin inline asm
	fma.rn.f32    %f2848, %f2848, 0.9999, 0.01;
	// end inline asm
	// begin inline asm
	fma.rn.f64    %fd1431, %fd1431, 0.9999, 0.01;
	// end inline asm
	// begin inline asm
	fma.rn.f32    %f2846, %f2846, 0.9999, 0.01;
	// end inline asm
	// begin inline asm
	fma.rn.f32    %f2848, %f2848, 0.9999, 0.01;
	// end inline asm
	// begin inline asm
	fma.rn.f64    %fd1433, %fd1433, 0.9999, 0.01;
	// end inline asm
	// begin inline asm
	fma.rn.f32    %f2846, %f2846, 0.9999, 0.01;
	// end inline asm
	// begin inline asm
	fma.rn.f32    %f2848, %f2848, 0.9999, 0.01;
	// end inline asm
	// begin inline asm
	fma.rn.f64    %fd1431, %fd1431, 0.9999, 0.01;
	// end inline asm
	// begin inline asm
	fma.rn.f32    %f2846, %f2846, 0.9999, 0.01;
	// end inline asm
	// begin inline asm
	fma.rn.f32    %f2848, %f2848, 0.9999, 0.01;
	// end inline asm
	// begin inline asm
	fma.rn.f64    %fd1433, %fd1433, 0.9999, 0.01;
	// end inline asm
	// begin inline asm
	fma.rn.f32    %f2846, %f2846, 0.9999, 0.01;
	// end inline asm
	// begin inline asm
	fma.rn.f32    %f2848, %f2848, 0.9999, 0.01;
	// end inline asm
	// begin inline asm
	fma.rn.f64    %fd1431, %fd1431, 0.9999, 0.01;
	// end inline asm
	// begin inline asm
	fma.rn.f32    %f2846, %f2846, 0.9999, 0.01;
	// end inline asm
	// begin inline asm
	fma.rn.f32    %f2848, %f2848, 0.9999, 0.01;
	// end inline asm
	// begin inline asm
	fma.rn.f64    %fd1433, %fd1433, 0.9999, 0.01;
	// end inline asm
	// begin inline asm
	fma.rn.f32    %f2846, %f2846, 0.9999, 0.01;
	// end inline asm
	// begin inline asm
	fma.rn.f32    %f2848, %f2848, 0.9999, 0.01;
	// end inline asm
	// begin inline asm
	fma.rn.f64    %fd1431, %fd1431, 0.9999, 0.01;
	// end inline asm
	// begin inline asm
	fma.rn.f32    %f2846, %f2846, 0.9999, 0.01;
	// end inline asm
	// begin inline asm
	fma.rn.f32    %f2848, %f2848, 0.9999, 0.01;
	// end inline asm
	// begin inline asm
	fma.rn.f64    %fd1433, %fd1433, 0.9999, 0.01;
	// end inline asm
	// begin inline asm
	fma.rn.f32    %f2846, %f2846, 0.9999, 0.01;
	// end inline asm
	// begin inline asm
	fma.rn.f32    %f2848, %f2848, 0.9999, 0.01;
	// end inline asm
	// begin inline asm
	fma.rn.f64    %fd1431, %fd1431, 0.9999, 0.01;
	// end inline asm
	// begin inline asm
	fma.rn.f32    %f2846, %f2846, 0.9999, 0.01;
	// end inline asm
	// begin inline asm
	fma.rn.f32    %f2848, %f2848, 0.9999, 0.01;
	// end inline asm
	// begin inline asm
	fma.rn.f64    %fd1433, %fd1433, 0.9999, 0.01;
	// end inline asm
	// begin inline asm
	fma.rn.f32    %f2846, %f2846, 0.9999, 0.01;
	// end inline asm
	// begin inline asm
	fma.rn.f32    %f2848, %f2848, 0.9999, 0.01;
	// end inline asm
	// begin inline asm
	fma.rn.f64    %fd1431, %fd1431, 0.9999, 0.01;
	// end inline asm
	// begin inline asm
	fma.rn.f32    %f2846, %f2846, 0.9999, 0.01;
	// end inline asm
	// begin inline asm
	fma.rn.f32    %f2848, %f2848, 0.9999, 0.01;
	// end inline asm
	// begin inline asm
	fma.rn.f64    %fd1433, %fd1433, 0.9999, 0.01;
	// end inline asm
	// begin inline asm
	fma.rn.f32    %f2846, %f2846, 0.9999, 0.01;
	// end inline asm
	// begin inline asm
	fma.rn.f32    %f2848, %f2848, 0.9999, 0.01;
	// end inline asm
	// begin inline asm
	fma.rn.f64    %fd1431, %fd1431, 0.9999, 0.01;
	// end inline asm
	// begin inline asm
	fma.rn.f32    %f2846, %f2846, 0.9999, 0.01;
	// end inline asm
	// begin inline asm
	fma.rn.f32    %f2848, %f2848, 0.9999, 0.01;
	// end inline asm
	// begin inline asm
	fma.rn.f64    %fd1433, %fd1433, 0.9999, 0.01;
	// end inline asm
	// begin inline asm
	fma.rn.f32    %f2846, %f2846, 0.9999, 0.01;
	// end inline asm
	// begin inline asm
	fma.rn.f32    %f2848, %f2848, 0.9999, 0.01;
	// end inline asm
	// begin inline asm
	fma.rn.f64    %fd1431, %fd1431, 0.9999, 0.01;
	// end inline asm
	// begin inline asm
	fma.rn.f32    %f2846, %f2846, 0.9999, 0.01;
	// end inline asm
	// begin inline asm
	fma.rn.f32    %f2848, %f2848, 0.9999, 0.01;
	// end inline asm
	// begin inline asm
	fma.rn.f64    %fd1433, %fd1433, 0.9999, 0.01;
	// end inline asm
	// begin inline asm
	fma.rn.f32    %f2846, %f2846, 0.9999, 0.01;
	// end inline asm
	// begin inline asm
	fma.rn.f32    %f2848, %f2848, 0.9999, 0.01;
	// end inline asm
	// begin inline asm
	fma.rn.f64    %fd1431, %fd1431, 0.9999, 0.01;
	// end inline asm
	// begin inline asm
	fma.rn.f32    %f2846, %f2846, 0.9999, 0.01;
	// end inline asm
	// begin inline asm
	fma.rn.f32    %f2848, %f2848, 0.9999, 0.01;
	// end inline asm
	// begin inline asm
	fma.rn.f64    %fd1433, %fd1433, 0.9999, 0.01;
	// end inline asm
	// begin inline asm
	fma.rn.f32    %f2846, %f2846, 0.9999, 0.01;
	// end inline asm
	// begin inline asm
	fma.rn.f32    %f2848, %f2848, 0.9999, 0.01;
	// end inline asm
	// begin inline asm
	fma.rn.f64    %fd1431, %fd1431, 0.9999, 0.01;
	// end inline asm
	// begin inline asm
	fma.rn.f32    %f2846, %f2846, 0.9999, 0.01;
	// end inline asm
	// begin inline asm
	fma.rn.f32    %f2848, %f2848, 0.9999, 0.01;
	// end inline asm
	// begin inline asm
	fma.rn.f64    %fd1433, %fd1433, 0.9999, 0.01;
	// end inline asm
	// begin inline asm
	fma.rn.f32    %f2846, %f2846, 0.9999, 0.01;
	// end inline asm
	// begin inline asm
	fma.rn.f32    %f2848, %f2848, 0.9999, 0.01;
	// end inline asm
	// begin inline asm
	fma.rn.f64    %fd1431, %fd1431, 0.9999, 0.01;
	// end inline asm
	// begin inline asm
	fma.rn.f32    %f2846, %f2846, 0.9999, 0.01;
	// end inline asm
	// begin inline asm
	fma.rn.f32    %f2848, %f2848, 0.9999, 0.01;
	// end inline asm
	// begin inline asm
	fma.rn.f64    %fd1433, %fd1433, 0.9999, 0.01;
	// end inline asm
	// begin inline asm
	fma.rn.f32    %f2846, %f2846, 0.9999, 0.01;
	// end inline asm
	// begin inline asm
	fma.rn.f32    %f2848, %f2848, 0.9999, 0.01;
	// end inline asm
	// begin inline asm
	fma.rn.f64    %fd1431, %fd1431, 0.9999, 0.01;
	// end inline asm
	// begin inline asm
	fma.rn.f32    %f2846, %f2846, 0.9999, 0.01;
	// end inline asm
	// begin inline asm
	fma.rn.f32    %f2848, %f2848, 0.9999, 0.01;
	// end inline asm
	// begin inline asm
	fma.rn.f64    %fd1433, %fd1433, 0.9999, 0.01;
	// end inline asm
	mov.f32 	%f4266, %f2846;
	// begin inline asm
	fma.rn.f32    %f4266, %f4266, 0.9999, 0.01;
	// end inline asm
	mov.f32 	%f4268, %f2848;
	// begin inline asm
	fma.rn.f32    %f4268, %f4268, 0.9999, 0.01;
	// end inline asm
	// begin inline asm
	fma.rn.f64    %fd1431, %fd1431, 0.9999, 0.01;
	// end inline asm
	// begin inline asm
	fma.rn.f32    %f4266, %f4266, 0.9999, 0.01;
	// end inline asm
	// begin inline asm
	fma.rn.f32    %f4268, %f4268, 0.9999, 0.01;
	// end inline asm
	// begin inline asm
	fma.rn.f64    %fd1433, %fd1433, 0.9999, 0.01;
	// end inline asm
	// begin inline asm
	fma.rn.f32    %f4266, %f4266, 0.9999, 0.01;
	// end inline asm
	// begin inline asm
	fma.rn.f32    %f4268, %f4268, 0.9999, 0.01;
	// end inline asm
	// begin inline asm
	fma.rn.f64    %fd1431, %fd1431, 0.9999, 0.01;
	// end inline asm
	// begin inline asm
	fma.rn.f32    %f4266, %f4266, 0.9999, 0.01;
	// end inline asm
	// begin inline asm
	fma.rn.f32    %f4268, %f4268, 0.9999, 0.01;
	// end inline asm
	// begin inline asm
	fma.rn.f64    %fd1433, %fd1433, 0.9999, 0.01;
	// end inline asm
	// begin inline asm
	fma.rn.f32    %f4266, %f4266, 0.9999, 0.01;
	// end inline asm
	// begin inline asm
	fma.rn.f32    %f4268, %f4268, 0.9999, 0.01;
	// end inline asm
	// begin inline asm
	fma.rn.f64    %fd1431, %fd1431, 0.9999, 0.01;
	// end inline asm
	// begin inline asm
	fma.rn.f32    %f4266, %f4266, 0.9999, 0.01;
	// end inline asm
	// begin inline asm
	fma.rn.f32    %f4268, %f4268, 0.9999, 0.01;
	// end inline asm
	// begin inline asm
	fma.rn.f64    %fd1433, %fd1433, 0.9999, 0.01;
	// end inline asm
	// begin inline asm
	fma.rn.f32    %f4266, %f4266, 0.9999, 0.01;
	// end inline asm
	// begin inline asm
	fma.rn.f32    %f4268, %f4268, 0.9999, 0.01;
	// end inline asm
	// begin inline asm
	fma.rn.f64    %fd1431, %fd1431, 0.9999, 0.01;
	// end inline asm
	// begin inline asm
	fma.rn.f32    %f4266, %f4266, 0.9999, 0.01;
	// end inline asm
	// begin inline asm
	fma.rn.f32    %f4268, %f4268, 0.9999, 0.01;
	// end inline asm
	// begin inline asm
	fma.rn.f64    %fd1433, %fd1433, 0.9999, 0.01;
	// end inline asm
	// begin inline asm
	fma.rn.f32    %f4266, %f4266, 0.9999, 0.01;
	// end inline asm
	// begin inline asm
	fma.rn.f32    %f4268, %f4268, 0.9999, 0.01;
	// end inline asm
	// begin inline asm
	fma.rn.f64    %fd1431, %fd1431, 0.9999, 0.01;
	// end inline asm
	// begin inline asm
	fma.rn.f32    %f4266, %f4266, 0.9999, 0.01;
	// end inline asm
	// begin inline asm
	fma.rn.f32    %f4268, %f4268, 0.9999, 0.01;
	// end inline asm
	// begin inline asm
	fma.rn.f64    %fd1433, %fd1433, 0.9999, 0.01;
	// end inline asm
	// begin inline asm
	fma.rn.f32    %f4266, %f4266, 0.9999, 0.01;
	// end inline asm
	// begin inline asm
	fma.rn.f32    %f4268, %f4268, 0.9999, 0.01;
	// end inline asm
	// begin inline asm
	fma.rn.f64    %fd1431, %fd1431, 0.9999, 0.01;
	// end inline asm
	// begin inline asm
	fma.rn.f32    %f4266, %f4266, 0.9999, 0.01;
	// end inline asm
	// begin inline asm
	fma.rn.f32    %f4268, %f4268, 0.9999, 0.01;
	// end inline asm
	// begin inline asm
	fma.rn.f64    %fd1433, %fd1433, 0.9999, 0.01;
	// end inline asm
	// begin inline asm
	fma.rn.f32    %f4266, %f4266, 0.9999, 0.01;
	// end inline asm
	// begin inline asm
	fma.rn.f32    %f4268, %f4268, 0.9999, 0.01;
	// end inline asm
	// begin inline asm
	fma.rn.f64    %fd1431, %fd1431, 0.9999, 0.01;
	// end inline asm
	// begin inline asm
	fma.rn.f32    %f4266, %f4266, 0.9999, 0.01;
	// end inline asm
	// begin inline asm
	fma.rn.f32    %f4268, %f4268, 0.9999, 0.01;
	// end inline asm
	// begin inline asm
	fma.rn.f64    %fd1433, %fd1433, 0.9999, 0.01;
	// end inline asm
	// begin inline asm
	fma.rn.f32    %f4266, %f4266, 0.9999, 0.01;
	// end inline asm
	// begin inline asm
	fma.rn.f32    %f4268, %f4268, 0.9999, 0.01;
	// end inline asm
	// begin inline asm
	fma.rn.f64    %fd1431, %fd1431, 0.9999, 0.01;
	// end inline asm
	// begin inline asm
	fma.rn.f32    %f4266, %f4266, 0.9999, 0.01;
	// end inline asm
	// begin inline asm
	fma.rn.f32    %f4268, %f4268, 0.9999, 0.01;
	// end inline asm
	// begin inline asm
	fma.rn.f64    %fd1433, %fd1433, 0.9999, 0.01;
	// end inline asm
	// begin inline asm
	fma.rn.f32    %f4266, %f4266, 0.9999, 0.01;
	// end inline asm
	// begin inline asm
	fma.rn.f32    %f4268, %f4268, 0.9999, 0.01;
	// end inline asm
	// begin inline asm
	fma.rn.f64    %fd1431, %fd1431, 0.9999, 0.01;
	// end inline asm
	// begin inline asm
	fma.rn.f32    %f4266, %f4266, 0.9999, 0.01;
	// end inline asm
	// begin inline asm
	fma.rn.f32    %f4268, %f4268, 0.9999, 0.01;
	// end inline asm
	// begin inline asm
	fma.rn.f64    %fd1433, %fd1433, 0.9999, 0.01;
	// end inline asm
	// begin inline asm
	fma.rn.f32    %f4266, %f4266, 0.9999, 0.01;
	// end inline asm
	// begin inline asm
	fma.rn.f32    %f4268, %f4268, 0.9999, 0.01;
	// end inline asm
	// begin inline asm
	fma.rn.f64    %fd1431, %fd1431, 0.9999, 0.01;
	// end inline asm
	// begin inline asm
	fma.rn.f32    %f4266, %f4266, 0.9999, 0.01;
	// end inline asm
	// begin inline asm
	fma.rn.f32    %f4268, %f4268, 0.9999, 0.01;
	// end inline asm
	// begin inline asm
	fma.rn.f64    %fd1433, %fd1433, 0.9999, 0.01;
	// end inline asm
	// begin inline asm
	fma.rn.f32    %f4266, %f4266, 0.9999, 0.01;
	// end inline asm
	// begin inline asm
	fma.rn.f32    %f4268, %f4268, 0.9999, 0.01;
	// end inline asm
	// begin inline asm
	fma.rn.f64    %fd1431, %fd1431, 0.9999, 0.01;
	// end inline asm
	// begin inline asm
	fma.rn.f32    %f4266, %f4266, 0.9999, 0.01;
	// end inline asm
	// begin inline asm
	fma.rn.f32    %f4268, %f4268, 0.9999, 0.01;
	// end inline asm
	// begin inline asm
	fma.rn.f64    %fd1433, %fd1433, 0.9999, 0.01;
	// end inline asm
	// begin inline asm
	fma.rn.f32    %f4266, %f4266, 0.9999, 0.01;
	// end inline asm
	// begin inline asm
	fma.rn.f32    %f4268, %f4268, 0.9999, 0.01;
	// end inline asm
	// begin inline asm
	fma.rn.f64    %fd1431, %fd1431, 0.9999, 0.01;
	// end inline asm
	// begin inline asm
	fma.rn.f32    %f4266, %f4266, 0.9999, 0.01;
	// end inline asm
	// begin inline asm
	fma.rn.f32    %f4268, %f4268, 0.9999, 0.01;
	// end inline asm
	// begin inline asm
	fma.rn.f64    %fd1433, %fd1433, 0.9999, 0.01;
	// end inline asm
	// begin inline asm
	fma.rn.f32    %f4266, %f4266, 0.9999, 0.01;
	// end inline asm
	// begin inline asm
	fma.rn.f32    %f4268, %f4268, 0.9999, 0.01;
	// end inline asm
	// begin inline asm
	fma.rn.f64    %fd1431, %fd1431, 0.9999, 0.01;
	// end inline asm
	// begin inline asm
	fma.rn.f32    %f4266, %f4266, 0.9999, 0.01;
	// end inline asm
	// begin inline asm
	fma.rn.f32    %f4268, %f4268, 0.9999, 0.01;
	// end inline asm
	// begin inline asm
	fma.rn.f64    %fd1433, %fd1433, 0.9999, 0.01;
	// end inline asm
	// begin inline asm
	fma.rn.f32    %f4266, %f4266, 0.9999, 0.01;
	// end inline asm
	// begin inline asm
	fma.rn.f32    %f4268, %f4268, 0.9999, 0.01;
	// end inline asm
	// begin inline asm
	fma.rn.f64    %fd1431, %fd1431, 0.9999, 0.01;
	// end inline asm
	// begin inline asm
	fma.rn.f32    %f4266, %f4266, 0.9999, 0.01;
	// end inline asm
	// begin inline asm
	fma.rn.f32    %f4268, %f4268, 0.9999, 0.01;
	// end inline asm
	// begin inline asm
	fma.rn.f64    %fd1433, %fd1433, 0.9999, 0.01;
	// end inline asm
	// begin inline asm
	fma.rn.f32    %f4266, %f4266, 0.9999, 0.01;
	// end inline asm
	// begin inline asm
	fma.rn.f32    %f4268, %f4268, 0.9999, 0.01;
	// end inline asm
	// begin inline asm
	fma.rn.f64    %fd1431, %fd1431, 0.9999, 0.01;
	// end inline asm
	// begin inline asm
	fma.rn.f32    %f4266, %f4266, 0.9999, 0.01;
	// end inline asm
	// begin inline asm
	fma.rn.f32    %f4268, %f4268, 0.9999, 0.01;
	// end inline asm
	// begin inline asm
	fma.rn.f64    %fd1433, %fd1433, 0.9999, 0.01;
	// end inline asm
	// begin inline asm
	fma.rn.f32    %f4266, %f4266, 0.9999, 0.01;
	// end inline asm
	// begin inline asm
	fma.rn.f32    %f4268, %f4268, 0.9999, 0.01;
	// end inline asm
	// begin inline asm
	fma.rn.f64    %fd1431, %fd1431, 0.9999, 0.01;
	// end inline asm
	// begin inline asm
	fma.rn.f32    %f4266, %f4266, 0.9999, 0.01;
	// end inline asm
	// begin inline asm
	fma.rn.f32    %f4268, %f4268, 0.9999, 0.01;
	// end inline asm
	// begin inline asm
	fma.rn.f64    %fd1433, %fd1433, 0.9999, 0.01;
	// end inline asm
	// begin inline asm
	fma.rn.f32    %f4266, %f4266, 0.9999, 0.01;
	// end inline asm
	// begin inline asm
	fma.rn.f32    %f4268, %f4268, 0.9999, 0.01;
	// end inline asm
	// begin inline asm
	fma.rn.f64    %fd1431, %fd1431, 0.9999, 0.01;
	// end inline asm
	// begin inline asm
	fma.rn.f32    %f4266, %f4266, 0.9999, 0.01;
	// end inline asm
	// begin inline asm
	fma.rn.f32    %f4268, %f4268, 0.9999, 0.01;
	// end inline asm
	// begin inline asm
	fma.rn.f64    %fd1433, %fd1433, 0.9999, 0.01;
	// end inline asm
	// begin inline asm
	fma.rn.f32    %f4266, %f4266, 0.9999, 0.01;
	// end inline asm
	// begin inline asm
	fma.rn.f32    %f4268, %f4268, 0.9999, 0.01;
	// end inline asm
	// begin inline asm
	fma.rn.f64    %fd1431, %fd1431, 0.9999, 0.01;
	// end inline asm
	// begin inline asm
	fma.rn.f32    %f4266, %f4266, 0.9999, 0.01;
	// end inline asm
	// begin inline asm
	fma.rn.f32    %f4268, %f4268, 0.9999, 0.01;
	// end inline asm
	// begin inline asm
	fma.rn.f64    %fd1433, %fd1433, 0.9999, 0.01;
	// end inline asm
	// begin inline asm
	fma.rn.f32    %f4266, %f4266, 0.9999, 0.01;
	// end inline asm
	// begin inline asm
	fma.rn.f32    %f4268, %f4268, 0.9999, 0.01;
	// end inline asm
	// begin inline asm
	fma.rn.f64    %fd1431, %fd1431, 0.9999, 0.01;
	// end inline asm
	// begin inline asm
	fma.rn.f32    %f4266, %f4266, 0.9999, 0.01;
	// end inline asm
	// begin inline asm
	fma.rn.f32    %f4268, %f4268, 0.9999, 0.01;
	// end inline asm
	// begin inline asm
	fma.rn.f64    %fd1433, %fd1433, 0.9999, 0.01;
	// end inline asm
	// begin inline asm
	fma.rn.f32    %f4266, %f4266, 0.9999, 0.01;
	// end inline asm
	// begin inline asm
	fma.rn.f32    %f4268, %f4268, 0.9999, 0.01;
	// end inline asm
	// begin inline asm
	fma.rn.f64    %fd1431, %fd1431, 0.9999, 0.01;
	// end inline asm
	// begin inline asm
	fma.rn.f32    %f4266, %f4266, 0.9999, 0.01;
	// end inline asm
	// begin inline asm
	fma.rn.f32    %f4268, %f4268, 0.9999, 0.01;
	// end inline asm
	// begin inline asm
	fma.rn.f64    %fd1433, %fd1433, 0.9999, 0.01;
	// end inline asm
	// begin inline asm
	fma.rn.f32    %f4266, %f4266, 0.9999, 0.01;
	// end inline asm
	// begin inline asm
	fma.rn.f32    %f4268, %f4268, 0.9999, 0.01;
	// end inline asm
	// begin inline asm
	fma.rn.f64    %fd1431, %fd1431, 0.9999, 0.01;
	// end inline asm
	// begin inline asm
	fma.rn.f32    %f4266, %f4266, 0.9999, 0.01;
	// end inline asm
	// begin inline asm
	fma.rn.f32    %f4268, %f4268, 0.9999, 0.01;
	// end inline asm
	// begin inline asm
	fma.rn.f64    %fd1433, %fd1433, 0.9999, 0.01;
	// end inline asm
	// begin inline asm
	fma.rn.f32    %f4266, %f4266, 0.9999, 0.01;
	// end inline asm
	// begin inline asm
	fma.rn.f32    %f4268, %f4268, 0.9999, 0.01;
	// end inline asm
	// begin inline asm
	fma.rn.f64    %fd1431, %fd1431, 0.9999, 0.01;
	// end inline asm
	// begin inline asm
	fma.rn.f32    %f4266, %f4266, 0.9999, 0.01;
	// end inline asm
	// begin inline asm
	fma.rn.f32    %f4268, %f4268, 0.9999, 0.01;
	// end inline asm
	// begin inline asm
	fma.rn.f64    %fd1433, %fd1433, 0.9999, 0.01;
	// end inline asm
	// begin inline asm
	fma.rn.f32    %f4266, %f4266, 0.9999, 0.01;
	// end inline asm
	// begin inline asm
	fma.rn.f32    %f4268, %f4268, 0.9999, 0.01;
	// end inline asm
	// begin inline asm
	fma.rn.f64    %fd1431, %fd1431, 0.9999, 0.01;
	// end inline asm
	// begin inline asm
	fma.rn.f32    %f4266, %f4266, 0.9999, 0.01;
	// end inline asm
	// begin inline asm
	fma.rn.f32    %f4268, %f4268, 0.9999, 0.01;
	// end inline asm
	// begin inline asm
	fma.rn.f64    %fd1433, %fd1433, 0.9999, 0.01;
	// end inline asm
	// begin inline asm
	fma.rn.f32    %f4266, %f4266, 0.9999, 0.01;
	// end inline asm
	// begin inline asm
	fma.rn.f32    %f4268, %f4268, 0.9999, 0.01;
	// end inline asm
	// begin inline asm
	fma.rn.f64    %fd1431, %fd1431, 0.9999, 0.01;
	// end inline asm
	// begin inline asm
	fma.rn.f32    %f4266, %f4266, 0.9999, 0.01;
	// end inline asm
	// begin inline asm
	fma.rn.f32    %f4268, %f4268, 0.9999, 0.01;
	// end inline asm
	// begin inline asm
	fma.rn.f64    %fd1433, %fd1433, 0.9999, 0.01;
	// end inline asm
	// begin inline asm
	fma.rn.f32    %f4266, %f4266, 0.9999, 0.01;
	// end inline asm
	// begin inline asm
	fma.rn.f32    %f4268, %f4268, 0.9999, 0.01;
	// end inline asm
	// begin inline asm
	fma.rn.f64    %fd1431, %fd1431, 0.9999, 0.01;
	// end inline asm
	// begin inline asm
	fma.rn.f32    %f4266, %f4266, 0.9999, 0.01;
	// end inline asm
	// begin inline asm
	fma.rn.f32    %f4268, %f4268, 0.9999, 0.01;
	// end inline asm
	// begin inline asm
	fma.rn.f64    %fd1433, %fd1433, 0.9999, 0.01;
	// end inline asm
	// begin inline asm
	fma.rn.f32    %f4266, %f4266, 0.9999, 0.01;
	// end inline asm
	// begin inline asm
	fma.rn.f32    %f4268, %f4268, 0.9999, 0.01;
	// end inline asm
	// begin inline asm
	fma.rn.f64    %fd1431, %fd1431, 0.9999, 0.01;
	// end inline asm
	// begin inline asm
	fma.rn.f32    %f4266, %f4266, 0.9999, 0.01;
	// end inline asm
	// begin inline asm
	fma.rn.f32    %f4268, %f4268, 0.9999, 0.01;
	// end inline asm
	// begin inline asm
	fma.rn.f64    %fd1433, %fd1433, 0.9999, 0.01;
	// end inline asm
	// begin inline asm
	fma.rn.f32    %f4266, %f4266, 0.9999, 0.01;
	// end inline asm
	// begin inline asm
	fma.rn.f32    %f4268, %f4268, 0.9999, 0.01;
	// end inline asm
	// begin inline asm
	fma.rn.f64    %fd1431, %fd1431, 0.9999, 0.01;
	// end inline asm
	// begin inline asm
	fma.rn.f32    %f4266, %f4266, 0.9999, 0.01;
	// end inline asm
	// begin inline asm
	fma.rn.f32    %f4268, %f4268, 0.9999, 0.01;
	// end inline asm
	// begin inline asm
	fma.rn.f64    %fd1433, %fd1433, 0.9999, 0.01;
	// end inline asm
	// begin inline asm
	fma.rn.f32    %f4266, %f4266, 0.9999, 0.01;
	// end inline asm
	// begin inline asm
	fma.rn.f32    %f4268, %f4268, 0.9999, 0.01;
	// end inline asm
	// begin inline asm
	fma.rn.f64    %fd1431, %fd1431, 0.9999, 0.01;
	// end inline asm
	// begin inline asm
	fma.rn.f32    %f4266, %f4266, 0.9999, 0.01;
	// end inline asm
	// begin inline asm
	fma.rn.f32    %f4268, %f4268, 0.9999, 0.01;
	// end inline asm
	// begin inline asm
	fma.rn.f64    %fd1433, %fd1433, 0.9999, 0.01;
	// end inline asm
	// begin inline asm
	fma.rn.f32    %f4266, %f4266, 0.9999, 0.01;
	// end inline asm
	// begin inline asm
	fma.rn.f32    %f4268, %f4268, 0.9999, 0.01;
	// end inline asm
	// begin inline asm
	fma.rn.f64    %fd1431, %fd1431, 0.9999, 0.01;
	// end inline asm
	// begin inline asm
	fma.rn.f32    %f4266, %f4266, 0.9999, 0.01;
	// end inline asm
	// begin inline asm
	fma.rn.f32    %f4268, %f4268, 0.9999, 0.01;
	// end inline asm
	// begin inline asm
	fma.rn.f64    %fd1433, %fd1433, 0.9999, 0.01;
	// end inline asm
	// begin inline asm
	fma.rn.f32    %f4266, %f4266, 0.9999, 0.01;
	// end inline asm
	// begin inline asm
	fma.rn.f32    %f4268, %f4268, 0.9999, 0.01;
	// end inline asm
	// begin inline asm
	fma.rn.f64    %fd1431, %fd1431, 0.9999, 0.01;
	// end inline asm
	// begin inline asm
	fma.rn.f32    %f4266, %f4266, 0.9999, 0.01;
	// end inline asm
	// begin inline asm
	fma.rn.f32    %f4268, %f4268, 0.9999, 0.01;
	// end inline asm
	// begin inline asm
	fma.rn.f64    %fd1433, %fd1433, 0.9999, 0.01;
	// end inline asm
	// begin inline asm
	fma.rn.f32    %f4266, %f4266, 0.9999, 0.01;
	// end inline asm
	// begin inline asm
	fma.rn.f32    %f4268, %f4268, 0.9999, 0.01;
	// end inline asm
	// begin inline asm
	fma.rn.f64    %fd1431, %fd1431, 0.9999, 0.01;
	// end inline asm
	// begin inline asm
	fma.rn.f32    %f4266, %f4266, 0.9999, 0.01;
	// end inline asm
	// begin inline asm
	fma.rn.f32    %f4268, %f4268, 0.9999, 0.01;
	// end inline asm
	// begin inline asm
	fma.rn.f64    %fd1433, %fd1433, 0.9999, 0.01;
	// end inline asm
	// begin inline asm
	fma.rn.f32    %f4266, %f4266, 0.9999, 0.01;
	// end inline asm
	// begin inline asm
	fma.rn.f32    %f4268, %f4268, 0.9999, 0.01;
	// end inline asm
	// begin inline asm
	fma.rn.f64    %fd1431, %fd1431, 0.9999, 0.01;
	// end inline asm
	// begin inline asm
	fma.rn.f32    %f4266, %f4266, 0.9999, 0.01;
	// end inline asm
	// begin inline asm
	fma.rn.f32    %f4268, %f4268, 0.9999, 0.01;
	// end inline asm
	// begin inline asm
	fma.rn.f64    %fd1433, %fd1433, 0.9999, 0.01;
	// end inline asm
	// begin inline asm
	fma.rn.f32    %f4266, %f4266, 0.9999, 0.01;
	// end inline asm
	// begin inline asm
	fma.rn.f32    %f4268, %f4268, 0.9999, 0.01;
	// end inline asm
	// begin inline asm
	fma.rn.f64    %fd1431, %fd1431, 0.9999, 0.01;
	// end inline asm
	// begin inline asm
	fma.rn.f32    %f4266, %f4266, 0.9999, 0.01;
	// end inline asm
	// begin inline asm
	fma.rn.f32    %f4268, %f4268, 0.9999, 0.01;
	// end inline asm
	// begin inline asm
	fma.rn.f64    %fd1433, %fd1433, 0.9999, 0.01;
	// end inline asm
	// begin inline asm
	fma.rn.f32    %f4266, %f4266, 0.9999, 0.01;
	// end inline asm
	// begin inline asm
	fma.rn.f32    %f4268, %f4268, 0.9999, 0.01;
	// end inline asm
	// begin inline asm
	fma.rn.f64    %fd1431, %fd1431, 0.9999, 0.01;
	// end inline asm
	// begin inline asm
	fma.rn.f32    %f4266, %f4266, 0.9999, 0.01;
	// end inline asm
	// begin inline asm
	fma.rn.f32    %f4268, %f4268, 0.9999, 0.01;
	// end inline asm
	// begin inline asm
	fma.rn.f64    %fd1433, %fd1433, 0.9999, 0.01;
	// end inline asm
	// begin inline asm
	fma.rn.f32    %f4266, %f4266, 0.9999, 0.01;
	// end inline asm
	// begin inline asm
	fma.rn.f32    %f4268, %f4268, 0.9999, 0.01;
	// end inline asm
	// begin inline asm
	fma.rn.f64    %fd1431, %fd1431, 0.9999, 0.01;
	// end inline asm
	// begin inline asm
	fma.rn.f32    %f4266, %f4266, 0.9999, 0.01;
	// end inline asm
	// begin inline asm
	fma.rn.f32    %f4268, %f4268, 0.9999, 0.01;
	// end inline asm
	// begin inline asm
	fma.rn.f64    %fd1433, %fd1433, 0.9999, 0.01;
	// end inline asm
	// begin inline asm
	fma.rn.f32    %f4266, %f4266, 0.9999, 0.01;
	// end inline asm
	// begin inline asm
	fma.rn.f32    %f4268, %f4268, 0.9999, 0.01;
	// end inline asm
	// begin inline asm
	fma.rn.f64    %fd1431, %fd1431, 0.9999, 0.01;
	// end inline asm
	// begin inline asm
	fma.rn.f32    %f4266, %f4266, 0.9999, 0.01;
	// end inline asm
	// begin inline asm
	fma.rn.f32    %f4268, %f4268, 0.9999, 0.01;
	// end inline asm
	// begin inline asm
	fma.rn.f64    %fd1433, %fd1433, 0.9999, 0.01;
	// end inline asm
	// begin inline asm
	fma.rn.f32    %f4266, %f4266, 0.9999, 0.01;
	// end inline asm
	// begin inline asm
	fma.rn.f32    %f4268, %f4268, 0.9999, 0.01;
	// end inline asm
	// begin inline asm
	fma.rn.f64    %fd1431, %fd1431, 0.9999, 0.01;
	// end inline asm
	// begin inline asm
	fma.rn.f32    %f4266, %f4266, 0.9999, 0.01;
	// end inline asm
	// begin inline asm
	fma.rn.f32    %f4268, %f4268, 0.9999, 0.01;
	// end inline asm
	// begin inline asm
	fma.rn.f64    %fd1433, %fd1433, 0.9999, 0.01;
	// end inline asm
	// begin inline asm
	fma.rn.f32    %f4266, %f4266, 0.9999, 0.01;
	// end inline asm
	// begin inline asm
	fma.rn.f32    %f4268, %f4268, 0.9999, 0.01;
	// end inline asm
	// begin inline asm
	fma.rn.f64    %fd1431, %fd1431, 0.9999, 0.01;
	// end inline asm
	// begin inline asm
	fma.rn.f32    %f4266, %f4266, 0.9999, 0.01;
	// end inline asm
	// begin inline asm
	fma.rn.f32    %f4268, %f4268, 0.9999, 0.01;
	// end inline asm
	// begin inline asm
	fma.rn.f64    %fd1433, %fd1433, 0.9999, 0.01;
	// end inline asm
	// begin inline asm
	fma.rn.f32    %f4266, %f4266, 0.9999, 0.01;
	// end inline asm
	// begin inline asm
	fma.rn.f32    %f4268, %f4268, 0.9999, 0.01;
	// end inline asm
	// begin inline asm
	fma.rn.f64    %fd1431, %fd1431, 0.9999, 0.01;
	// end inline asm
	// begin inline asm
	fma.rn.f32    %f4266, %f4266, 0.9999, 0.01;
	// end inline asm
	// begin inline asm
	fma.rn.f32    %f4268, %f4268, 0.9999, 0.01;
	// end inline asm
	// begin inline asm
	fma.rn.f64    %fd1433, %fd1433, 0.9999, 0.01;
	// end inline asm
	// begin inline asm
	fma.rn.f32    %f4266, %f4266, 0.9999, 0.01;
	// end inline asm
	// begin inline asm
	fma.rn.f32    %f4268, %f4268, 0.9999, 0.01;
	// end inline asm
	// begin inline asm
	fma.rn.f64    %fd1431, %fd1431, 0.9999, 0.01;
	// end inline asm
	// begin inline asm
	fma.rn.f32    %f4266, %f4266, 0.9999, 0.01;
	// end inline asm
	// begin inline asm
	fma.rn.f32    %f4268, %f4268, 0.9999, 0.01;
	// end inline asm
	// begin inline asm
	fma.rn.f64    %fd1433, %fd1433, 0.9999, 0.01;
	// end inline asm
	// begin inline asm
	fma.rn.f32    %f4266, %f4266, 0.9999, 0.01;
	// end inline asm
	// begin inline asm
	fma.rn.f32    %f4268, %f4268, 0.9999, 0.01;
	// end inline asm
	// begin inline asm
	fma.rn.f64    %fd1431, %fd1431, 0.9999, 0.01;
	// end inline asm
	// begin inline asm
	fma.rn.f32    %f4266, %f4266, 0.9999, 0.01;
	// end inline asm
	// begin inline asm
	fma.rn.f32    %f4268, %f4268, 0.9999, 0.01;
	// end inline asm
	// begin inline asm
	fma.rn.f64    %fd1433, %fd1433, 0.9999, 0.01;
	// end inline asm
	// begin inline asm
	fma.rn.f32    %f4266, %f4266, 0.9999, 0.01;
	// end inline asm
	// begin inline asm
	fma.rn.f32    %f4268, %f4268, 0.9999, 0.01;
	// end inline asm
	// begin inline asm
	fma.rn.f64    %fd1431, %fd1431, 0.9999, 0.01;
	// end inline asm
	// begin inline asm
	fma.rn.f32    %f4266, %f4266, 0.9999, 0.01;
	// end inline asm
	// begin inline asm
	fma.rn.f32    %f4268, %f4268, 0.9999, 0.01;
	// end inline asm
	// begin inline asm
	fma.rn.f64    %fd1433, %fd1433, 0.9999, 0.01;
	// end inline asm
	// begin inline asm
	fma.rn.f32    %f4266, %f4266, 0.9999, 0.01;
	// end inline asm
	// begin inline asm
	fma.rn.f32    %f4268, %f4268, 0.9999, 0.01;
	// end inline asm
	// begin inline asm
	fma.rn.f64    %fd1431, %fd1431, 0.9999, 0.01;
	// end inline asm
	// begin inline asm
	fma.rn.f32    %f4266, %f4266, 0.9999, 0.01;
	// end inline asm
	// begin inline asm
	fma.rn.f32    %f4268, %f4268, 0.9999, 0.01;
	// end inline asm
	// begin inline asm
	fma.rn.f64    %fd1433, %fd1433, 0.9999, 0.01;
	// end inline asm
	// begin inline asm
	fma.rn.f32    %f4266, %f4266, 0.9999, 0.01;
	// end inline asm
	// begin inline asm
	fma.rn.f32    %f4268, %f4268, 0.9999, 0.01;
	// end inline asm
	// begin inline asm
	fma.rn.f64    %fd1431, %fd1431, 0.9999, 0.01;
	// end inline asm
	// begin inline asm
	fma.rn.f32    %f4266, %f4266, 0.9999, 0.01;
	// end inline asm
	// begin inline asm
	fma.rn.f32    %f4268, %f4268, 0.9999, 0.01;
	// end inline asm
	// begin inline asm
	fma.rn.f64    %fd1433, %fd1433, 0.9999, 0.01;
	// end inline asm
	// begin inline asm
	fma.rn.f32    %f4266, %f4266, 0.9999, 0.01;
	// end inline asm
	// begin inline asm
	fma.rn.f32    %f4268, %f4268, 0.9999, 0.01;
	// end inline asm
	// begin inline asm
	fma.rn.f64    %fd1431, %fd1431, 0.9999, 0.01;
	// end inline asm
	// begin inline asm
	fma.rn.f32    %f4266, %f4266, 0.9999, 0.01;
	// end inline asm
	// begin inline asm
	fma.rn.f32    %f4268, %f4268, 0.9999, 0.01;
	// end inline asm
	// begin inline asm
	fma.rn.f64    %fd1433, %fd1433, 0.9999, 0.01;
	// end inline asm
	// begin inline asm
	fma.rn.f32    %f4266, %f4266, 0.9999, 0.01;
	// end inline asm
	// begin inline asm
	fma.rn.f32    %f4268, %f4268, 0.9999, 0.01;
	// end inline asm
	// begin inline asm
	fma.rn.f64    %fd1431, %fd1431, 0.9999, 0.01;
	// end inline asm
	// begin inline asm
	fma.rn.f32    %f4266, %f4266, 0.9999, 0.01;
	// end inline asm
	// begin inline asm
	fma.rn.f32    %f4268, %f4268, 0.9999, 0.01;
	// end inline asm
	// begin inline asm
	fma.rn.f64    %fd1433, %fd1433, 0.9999, 0.01;
	// end inline asm
	// begin inline asm
	fma.rn.f32    %f4266, %f4266, 0.9999, 0.01;
	// end inline asm
	// begin inline asm
	fma.rn.f32    %f4268, %f4268, 0.9999, 0.01;
	// end inline asm
	// begin inline asm
	fma.rn.f64    %fd1431, %fd1431, 0.9999, 0.01;
	// end inline asm
	// begin inline asm
	fma.rn.f32    %f4266, %f4266, 0.9999, 0.01;
	// end inline asm
	// begin inline asm
	fma.rn.f32    %f4268, %f4268, 0.9999, 0.01;
	// end inline asm
	// begin inline asm
	fma.rn.f64    %fd1433, %fd1433, 0.9999, 0.01;
	// end inline asm
	// begin inline asm
	fma.rn.f32    %f4266, %f4266, 0.9999, 0.01;
	// end inline asm
	// begin inline asm
	fma.rn.f32    %f4268, %f4268, 0.9999, 0.01;
	// end inline asm
	// begin inline asm
	fma.rn.f64    %fd1431, %fd1431, 0.9999, 0.01;
	// end inline asm
	// begin inline asm
	fma.rn.f32    %f4266, %f4266, 0.9999, 0.01;
	// end inline asm
	// begin inline asm
	fma.rn.f32    %f4268, %f4268, 0.9999, 0.01;
	// end inline asm
	// begin inline asm
	fma.rn.f64    %fd1433, %fd1433, 0.9999, 0.01;
	// end inline asm
	// begin inline asm
	fma.rn.f32    %f4266, %f4266, 0.9999, 0.01;
	// end inline asm
	// begin inline asm
	fma.rn.f32    %f4268, %f4268, 0.9999, 0.01;
	// end inline asm
	// begin inline asm
	fma.rn.f64    %fd1431, %fd1431, 0.9999, 0.01;
	// end inline asm
	// begin inline asm
	fma.rn.f32    %f4266, %f4266, 0.9999, 0.01;
	// end inline asm
	// begin inline asm
	fma.rn.f32    %f4268, %f4268, 0.9999, 0.01;
	// end inline asm
	// begin inline asm
	fma.rn.f64    %fd1433, %fd1433, 0.9999, 0.01;
	// end inline asm
	// begin inline asm
	fma.rn.f32    %f4266, %f4266, 0.9999, 0.01;
	// end inline asm
	// begin inline asm
	fma.rn.f32    %f4268, %f4268, 0.9999, 0.01;
	// end inline asm
	// begin inline asm
	fma.rn.f64    %fd1431, %fd1431, 0.9999, 0.01;
	// end inline asm
	// begin inline asm
	fma.rn.f32    %f4266, %f4266, 0.9999, 0.01;
	// end inline asm
	// begin inline asm
	fma.rn.f32    %f4268, %f4268, 0.9999, 0.01;
	// end inline asm
	// begin inline asm
	fma.rn.f64    %fd1433, %fd1433, 0.9999, 0.01;
	// end inline asm
	// begin inline asm
	fma.rn.f32    %f4266, %f4266, 0.9999, 0.01;
	// end inline asm
	// begin inline asm
	fma.rn.f32    %f4268, %f4268, 0.9999, 0.01;
	// end inline asm
	// begin inline asm
	fma.rn.f64    %fd1431, %fd1431, 0.9999, 0.01;
	// end inline asm
	// begin inline asm
	fma.rn.f32    %f4266, %f4266, 0.9999, 0.01;
	// end inline asm
	// begin inline asm
	fma.rn.f32    %f4268, %f4268, 0.9999, 0.01;
	// end inline asm
	// begin inline asm
	fma.rn.f64    %fd1433, %fd1433, 0.9999, 0.01;
	// end inline asm
	// begin inline asm
	fma.rn.f32    %f4266, %f4266, 0.9999, 0.01;
	// end inline asm
	// begin inline asm
	fma.rn.f32    %f4268, %f4268, 0.9999, 0.01;
	// end inline asm
	// begin inline asm
	fma.rn.f64    %fd1431, %fd1431, 0.9999, 0.01;
	// end inline asm
	// begin inline asm
	fma.rn.f32    %f4266, %f4266, 0.9999, 0.01;
	// end inline asm
	// begin inline asm
	fma.rn.f32    %f4268, %f4268, 0.9999, 0.01;
	// end inline asm
	// begin inline asm
	fma.rn.f64    %fd1433, %fd1433, 0.9999, 0.01;
	// end inline asm
	// begin inline asm
	fma.rn.f32    %f4266, %f4266, 0.9999, 0.01;
	// end inline asm
	// begin inline asm
	fma.rn.f32    %f4268, %f4268, 0.9999, 0.01;
	// end inline asm
	// begin inline asm
	fma.rn.f64    %fd1431, %fd1431, 0.9999, 0.01;
	// end inline asm
	// begin inline asm
	fma.rn.f32    %f4266, %f4266, 0.9999, 0.01;
	// end inline asm
	// begin inline asm
	fma.rn.f32    %f4268, %f4268, 0.9999, 0.01;
	// end inline asm
	// begin inline asm
	fma.rn.f64    %fd1433, %fd1433, 0.9999, 0.01;
	// end inline asm
	// begin inline asm
	fma.rn.f32    %f4266, %f4266, 0.9999, 0.01;
	// end inline asm
	// begin inline asm
	fma.rn.f32    %f4268, %f4268, 0.9999, 0.01;
	// end inline asm
	// begin inline asm
	fma.rn.f64    %fd1431, %fd1431, 0.9999, 0.01;
	// end inline asm
	// begin inline asm
	fma.rn.f32    %f4266, %f4266, 0.9999, 0.01;
	// end inline asm
	// begin inline asm
	fma.rn.f32    %f4268, %f4268, 0.9999, 0.01;
	// end inline asm
	// begin inline asm
	fma.rn.f64    %fd1433, %fd1433, 0.9999, 0.01;
	// end inline asm
	// begin inline asm
	fma.rn.f32    %f4266, %f4266, 0.9999, 0.01;
	// end inline asm
	// begin inline asm
	fma.rn.f32    %f4268, %f4268, 0.9999, 0.01;
	// end inline asm
	// begin inline asm
	fma.rn.f64    %fd1431, %fd1431, 0.9999, 0.01;
	// end inline asm
	// begin inline asm
	fma.rn.f32    %f4266, %f4266, 0.9999, 0.01;
	// end inline asm
	// begin inline asm
	fma.rn.f32    %f4268, %f4268, 0.9999, 0.01;
	// end inline asm
	// begin inline asm
	fma.rn.f64    %fd1433, %fd1433, 0.9999, 0.01;
	// end inline asm
	// begin inline asm
	fma.rn.f32    %f4266, %f4266, 0.9999, 0.01;
	// end inline asm
	// begin inline asm
	fma.rn.f32    %f4268, %f4268, 0.9999, 0.01;
	// end inline asm
	// begin inline asm
	fma.rn.f64    %fd1431, %fd1431, 0.9999, 0.01;
	// end inline asm
	// begin inline asm
	fma.rn.f32    %f4266, %f4266, 0.9999, 0.01;
	// end inline asm
	// begin inline asm
	fma.rn.f32    %f4268, %f4268, 0.9999, 0.01;
	// end inline asm
	// begin inline asm
	fma.rn.f64    %fd1433, %fd1433, 0.9999, 0.01;
	// end inline asm
	// begin inline asm
	fma.rn.f32    %f4266, %f4266, 0.9999, 0.01;
	// end inline asm
	// begin inline asm
	fma.rn.f32    %f4268, %f4268, 0.9999, 0.01;
	// end inline asm
	// begin inline asm
	fma.rn.f64    %fd1431, %fd1431, 0.9999, 0.01;
	// end inline asm
	// begin inline asm
	fma.rn.f32    %f4266, %f4266, 0.9999, 0.01;
	// end inline asm
	// begin inline asm
	fma.rn.f32    %f4268, %f4268, 0.9999, 0.01;
	// end inline asm
	// begin inline asm
	fma.rn.f64    %fd1433, %fd1433, 0.9999, 0.01;
	// end inline asm
	// begin inline asm
	fma.rn.f32    %f4266, %f4266, 0.9999, 0.01;
	// end inline asm
	// begin inline asm
	fma.rn.f32    %f4268, %f4268, 0.9999, 0.01;
	// end inline asm
	// begin inline asm
	fma.rn.f64    %fd1431, %fd1431, 0.9999, 0.01;
	// end inline asm
	// begin inline asm
	fma.rn.f32    %f4266, %f4266, 0.9999, 0.01;
	// end inline asm
	// begin inline asm
	fma.rn.f32    %f4268, %f4268, 0.9999, 0.01;
	// end inline asm
	// begin inline asm
	fma.rn.f64    %fd1433, %fd1433, 0.9999, 0.01;
	// end inline asm
	// begin inline asm
	fma.rn.f32    %f4266, %f4266, 0.9999, 0.01;
	// end inline asm
	// begin inline asm
	fma.rn.f32    %f4268, %f4268, 0.9999, 0.01;
	// end inline asm
	// begin inline asm
	fma.rn.f64    %fd1431, %fd1431, 0.9999, 0.01;
	// end inline asm
	// begin inline asm
	fma.rn.f32    %f4266, %f4266, 0.9999, 0.01;
	// end inline asm
	// begin inline asm
	fma.rn.f32    %f4268, %f4268, 0.9999, 0.01;
	// end inline asm
	// begin inline asm
	fma.rn.f64    %fd1433, %fd1433, 0.9999, 0.01;
	// end inline asm
	// begin inline asm
	fma.rn.f32    %f4266, %f4266, 0.9999, 0.01;
	// end inline asm
	// begin inline asm
	fma.rn.f32    %f4268, %f4268, 0.9999, 0.01;
	// end inline asm
	// begin inline asm
	fma.rn.f64    %fd1431, %fd1431, 0.9999, 0.01;
	// end inline asm
	// begin inline asm
	fma.rn.f32    %f4266, %f4266, 0.9999, 0.01;
	// end inline asm
	// begin inline asm
	fma.rn.f32    %f4268, %f4268, 0.9999, 0.01;
	// end inline asm
	// begin inline asm
	fma.rn.f64    %fd1433, %fd1433, 0.9999, 0.01;
	// end inline asm
	// begin inline asm
	fma.rn.f32    %f4266, %f4266, 0.9999, 0.01;
	// end inline asm
	// begin inline asm
	fma.rn.f32    %f4268, %f4268, 0.9999, 0.01;
	// end inline asm
	// begin inline asm
	fma.rn.f64    %fd1431, %fd1431, 0.9999, 0.01;
	// end inline asm
	// begin inline asm
	fma.rn.f32    %f4266, %f4266, 0.9999, 0.01;
	// end inline asm
	// begin inline asm
	fma.rn.f32    %f4268, %f4268, 0.9999, 0.01;
	// end inline asm
	// begin inline asm
	fma.rn.f64    %fd1433, %fd1433, 0.9999, 0.01;
	// end inline asm
	// begin inline asm
	fma.rn.f32    %f4266, %f4266, 0.9999, 0.01;
	// end inline asm
	// begin inline asm
	fma.rn.f32    %f4268, %f4268, 0.9999, 0.01;
	// end inline asm
	// begin inline asm
	fma.rn.f64    %fd1431, %fd1431, 0.9999, 0.01;
	// end inline asm
	// begin inline asm
	fma.rn.f32    %f4266, %f4266, 0.9999, 0.01;
	// end inline asm
	// begin inline asm
	fma.rn.f32    %f4268, %f4268, 0.9999, 0.01;
	// end inline asm
	// begin inline asm
	fma.rn.f64    %fd1433, %fd1433, 0.9999, 0.01;
	// end inline asm
	// begin inline asm
	fma.rn.f32    %f4266, %f4266, 0.9999, 0.01;
	// end inline asm
	// begin inline asm
	fma.rn.f32    %f4268, %f4268, 0.9999, 0.01;
	// end inline asm
	// begin inline asm
	fma.rn.f64    %fd1431, %fd1431, 0.9999, 0.01;
	// end inline asm
	// begin inline asm
	fma.rn.f32    %f4266, %f4266, 0.9999, 0.01;
	// end inline asm
	// begin inline asm
	fma.rn.f32    %f4268, %f4268, 0.9999, 0.01;
	// end inline asm
	// begin inline asm
	fma.rn.f64    %fd1433, %fd1433, 0.9999, 0.01;
	// end inline asm
	// begin inline asm
	fma.rn.f32    %f4266, %f4266, 0.9999, 0.01;
	// end inline asm
	// begin inline asm
	fma.rn.f32    %f4268, %f4268, 0.9999, 0.01;
	// end inline asm
	// begin inline asm
	fma.rn.f64    %fd1431, %fd1431, 0.9999, 0.01;
	// end inline asm
	// begin inline asm
	fma.rn.f32    %f4266, %f4266, 0.9999, 0.01;
	// end inline asm
	// begin inline asm
	fma.rn.f32    %f4268, %f4268, 0.9999, 0.01;
	// end inline asm
	// begin inline asm
	fma.rn.f64    %fd1433, %fd1433, 0.9999, 0.01;
	// end inline asm
	// begin inline asm
	fma.rn.f32    %f4266, %f4266, 0.9999, 0.01;
	// end inline asm
	// begin inline asm
	fma.rn.f32    %f4268, %f4268, 0.9999, 0.01;
	// end inline asm
	// begin inline asm
	fma.rn.f64    %fd1431, %fd1431, 0.9999, 0.01;
	// end inline asm
	// begin inline asm
	fma.rn.f32    %f4266, %f4266, 0.9999, 0.01;
	// end inline asm
	// begin inline asm
	fma.rn.f32    %f4268, %f4268, 0.9999, 0.01;
	// end inline asm
	// begin inline asm
	fma.rn.f64    %fd1433, %fd1433, 0.9999, 0.01;
	// end inline asm
	// begin inline asm
	fma.rn.f32    %f4266, %f4266, 0.9999, 0.01;
	// end inline asm
	// begin inline asm
	fma.rn.f32    %f4268, %f4268, 0.9999, 0.01;
	// end inline asm
	// begin inline asm
	fma.rn.f64    %fd1431, %fd1431, 0.9999, 0.01;
	// end inline asm
	// begin inline asm
	fma.rn.f32    %f4266, %f4266, 0.9999, 0.01;
	// end inline asm
	// begin inline asm
	fma.rn.f32    %f4268, %f4268, 0.9999, 0.01;
	// end inline asm
	// begin inline asm
	fma.rn.f64    %fd1433, %fd1433, 0.9999, 0.01;
	// end inline asm
	// begin inline asm
	fma.rn.f32    %f4266, %f4266, 0.9999, 0.01;
	// end inline asm
	// begin inline asm
	fma.rn.f32    %f4268, %f4268, 0.9999, 0.01;
	// end inline asm
	// begin inline asm
	fma.rn.f64    %fd1431, %fd1431, 0.9999, 0.01;
	// end inline asm
	// begin inline asm
	fma.rn.f32    %f4266, %f4266, 0.9999, 0.01;
	// end inline asm
	// begin inline asm
	fma.rn.f32    %f4268, %f4268, 0.9999, 0.01;
	// end inline asm
	// begin inline asm
	fma.rn.f64    %fd1433, %fd1433, 0.9999, 0.01;
	// end inline asm
	// begin inline asm
	fma.rn.f32    %f4266, %f4266, 0.9999, 0.01;
	// end inline asm
	// begin inline asm
	fma.rn.f32    %f4268, %f4268, 0.9999, 0.01;
	// end inline asm
	// begin inline asm
	fma.rn.f64    %fd1431, %fd1431, 0.9999, 0.01;
	// end inline asm
	// begin inline asm
	fma.rn.f32    %f4266, %f4266, 0.9999, 0.01;
	// end inline asm
	// begin inline asm
	fma.rn.f32    %f4268, %f4268, 0.9999, 0.01;
	// end inline asm
	// begin inline asm
	fma.rn.f64    %fd1433, %fd1433, 0.9999, 0.01;
	// end inline asm
	// begin inline asm
	fma.rn.f32    %f4266, %f4266, 0.9999, 0.01;
	// end inline asm
	// begin inline asm
	fma.rn.f32    %f4268, %f4268, 0.9999, 0.01;
	// end inline asm
	// begin inline asm
	fma.rn.f64    %fd1431, %fd1431, 0.9999, 0.01;
	// end inline asm
	// begin inline asm
	fma.rn.f32    %f4266, %f4266, 0.9999, 0.01;
	// end inline asm
	// begin inline asm
	fma.rn.f32    %f4268, %f4268, 0.9999, 0.01;
	// end inline asm
	// begin inline asm
	fma.rn.f64    %fd1433, %fd1433, 0.9999, 0.01;
	// end inline asm
	// begin inline asm
	fma.rn.f32    %f4266, %f4266, 0.9999, 0.01;
	// end inline asm
	// begin inline asm
	fma.rn.f32    %f4268, %f4268, 0.9999, 0.01;
	// end inline asm
	// begin inline asm
	fma.rn.f64    %fd1431, %fd1431, 0.9999, 0.01;
	// end inline asm
	// begin inline asm
	fma.rn.f32    %f4266, %f4266, 0.9999, 0.01;
	// end inline asm
	// begin inline asm
	fma.rn.f32    %f4268, %f4268, 0.9999, 0.01;
	// end inline asm
	// begin inline asm
	fma.rn.f64    %fd1433, %fd1433, 0.9999, 0.01;
	// end inline asm
	// begin inline asm
	fma.rn.f32    %f4266, %f4266, 0.9999, 0.01;
	// end inline asm
	// begin inline asm
	fma.rn.f32    %f4268, %f4268, 0.9999, 0.01;
	// end inline asm
	// begin inline asm
	fma.rn.f64    %fd1431, %fd1431, 0.9999, 0.01;
	// end inline asm
	// begin inline asm
	fma.rn.f32    %f4266, %f4266, 0.9999, 0.01;
	// end inline asm
	// begin inline asm
	fma.rn.f32    %f4268, %f4268, 0.9999, 0.01;
	// end inline asm
	// begin inline asm
	fma.rn.f64    %fd1433, %fd1433, 0.9999, 0.01;
	// end inline asm
	// begin inline asm
	fma.rn.f32    %f4266, %f4266, 0.9999, 0.01;
	// end inline asm
	// begin inline asm
	fma.rn.f32    %f4268, %f4268, 0.9999, 0.01;
	// end inline asm
	// begin inline asm
	fma.rn.f64    %fd1431, %fd1431, 0.9999, 0.01;
	// end inline asm
	// begin inline asm
	fma.rn.f32    %f4266, %f4266, 0.9999, 0.01;
	// end inline asm
	// begin inline asm
	fma.rn.f32    %f4268, %f4268, 0.9999, 0.01;
	// end inline asm
	// begin inline asm
	fma.rn.f64    %fd1433, %fd1433, 0.9999, 0.01;
	// end inline asm
	// begin inline asm
	fma.rn.f32    %f4266, %f4266, 0.9999, 0.01;
	// end inline asm
	// begin inline asm
	fma.rn.f32    %f4268, %f4268, 0.9999, 0.01;
	// end inline asm
	// begin inline asm
	fma.rn.f64    %fd1431, %fd1431, 0.9999, 0.01;
	// end inline asm
	// begin inline asm
	fma.rn.f32    %f4266, %f4266, 0.9999, 0.01;
	// end inline asm
	// begin inline asm
	fma.rn.f32    %f4268, %f4268, 0.9999, 0.01;
	// end inline asm
	// begin inline asm
	fma.rn.f64    %fd1433, %fd1433, 0.9999, 0.01;
	// end inline asm
	// begin inline asm
	fma.rn.f32    %f4266, %f4266, 0.9999, 0.01;
	// end inline asm
	// begin inline asm
	fma.rn.f32    %f4268, %f4268, 0.9999, 0.01;
	// end inline asm
	// begin inline asm
	fma.rn.f64    %fd1431, %fd1431, 0.9999, 0.01;
	// end inline asm
	// begin inline asm
	fma.rn.f32    %f4266, %f4266, 0.9999, 0.01;
	// end inline asm
	// begin inline asm
	fma.rn.f32    %f4268, %f4268, 0.9999, 0.01;
	// end inline asm
	// begin inline asm
	fma.rn.f64    %fd1433, %fd1433, 0.9999, 0.01;
	// end inline asm
	// begin inline asm
	fma.rn.f32    %f4266, %f4266, 0.9999, 0.01;
	// end inline asm
	// begin inline asm
	fma.rn.f32    %f4268, %f4268, 0.9999, 0.01;
	// end inline asm
	// begin inline asm
	fma.rn.f64    %fd1431, %fd1431, 0.9999, 0.01;
	// end inline asm
	// begin inline asm
	fma.rn.f32    %f4266, %f4266, 0.9999, 0.01;
	// end inline asm
	// begin inline asm
	fma.rn.f32    %f4268, %f4268, 0.9999, 0.01;
	// end inline asm
	// begin inline asm
	fma.rn.f64    %fd1433, %fd1433, 0.9999, 0.01;
	// end inline asm
	// begin inline asm
	fma.rn.f32    %f4266, %f4266, 0.9999, 0.01;
	// end inline asm
	// begin inline asm
	fma.rn.f32    %f4268, %f4268, 0.9999, 0.01;
	// end inline asm
	// begin inline asm
	fma.rn.f64    %fd1431, %fd1431, 0.9999, 0.01;
	// end inline asm
	// begin inline asm
	fma.rn.f32    %f4266, %f4266, 0.9999, 0.01;
	// end inline asm
	// begin inline asm
	fma.rn.f32    %f4268, %f4268, 0.9999, 0.01;
	// end inline asm
	// begin inline asm
	fma.rn.f64    %fd1433, %fd1433, 0.9999, 0.01;
	// end inline asm
	// begin inline asm
	fma.rn.f32    %f4266, %f4266, 0.9999, 0.01;
	// end inline asm
	// begin inline asm
	fma.rn.f32    %f4268, %f4268, 0.9999, 0.01;
	// end inline asm
	// begin inline asm
	fma.rn.f64    %fd1431, %fd1431, 0.9999, 0.01;
	// end inline asm
	// begin inline asm
	fma.rn.f32    %f4266, %f4266, 0.9999, 0.01;
	// end inline asm
	// begin inline asm
	fma.rn.f32    %f4268, %f4268, 0.9999, 0.01;
	// end inline asm
	// begin inline asm
	fma.rn.f64    %fd1433, %fd1433, 0.9999, 0.01;
	// end inline asm
	// begin inline asm
	fma.rn.f32    %f4266, %f4266, 0.9999, 0.01;
	// end inline asm
	// begin inline asm
	fma.rn.f32    %f4268, %f4268, 0.9999, 0.01;
	// end inline asm
	// begin inline asm
	fma.rn.f64    %fd1431, %fd1431, 0.9999, 0.01;
	// end inline asm
	// begin inline asm
	fma.rn.f32    %f4266, %f4266, 0.9999, 0.01;
	// end inline asm
	// begin inline asm
	fma.rn.f32    %f4268, %f4268, 0.9999, 0.01;
	// end inline asm
	// begin inline asm
	fma.rn.f64    %fd1433, %fd1433, 0.9999, 0.01;
	// end inline asm
	// begin inline asm
	fma.rn.f32    %f4266, %f4266, 0.9999, 0.01;
	// end inline asm
	// begin inline asm
	fma.rn.f32    %f4268, %f4268, 0.9999, 0.01;
	// end inline asm
	// begin inline asm
	fma.rn.f64    %fd1431, %fd1431, 0.9999, 0.01;
	// end inline asm
	// begin inline asm
	fma.rn.f32    %f4266, %f4266, 0.9999, 0.01;
	// end inline asm
	// begin inline asm
	fma.rn.f32    %f4268, %f4268, 0.9999, 0.01;
	// end inline asm
	// begin inline asm
	fma.rn.f64    %fd1433, %fd1433, 0.9999, 0.01;
	// end inline asm
	// begin inline asm
	fma.rn.f32    %f4266, %f4266, 0.9999, 0.01;
	// end inline asm
	// begin inline asm
	fma.rn.f32    %f4268, %f4268, 0.9999, 0.01;
	// end inline asm
	// begin inline asm
	fma.rn.f64    %fd1431, %fd1431, 0.9999, 0.01;
	// end inline asm
	// begin inline asm
	fma.rn.f32    %f4266, %f4266, 0.9999, 0.01;
	// end inline asm
	// begin inline asm
	fma.rn.f32    %f4268, %f4268, 0.9999, 0.01;
	// end inline asm
	// begin inline asm
	fma.rn.f64    %fd1433, %fd1433, 0.9999, 0.01;
	// end inline asm
	// begin inline asm
	fma.rn.f32    %f4266, %f4266, 0.9999, 0.01;
	// end inline asm
	// begin inline asm
	fma.rn.f32    %f4268, %f4268, 0.9999, 0.01;
	// end inline asm
	// begin inline asm
	fma.rn.f64    %fd1431, %fd1431, 0.9999, 0.01;
	// end inline asm
	// begin inline asm
	fma.rn.f32    %f4266, %f4266, 0.9999, 0.01;
	// end inline asm
	// begin inline asm
	fma.rn.f32    %f4268, %f4268, 0.9999, 0.01;
	// end inline asm
	// begin inline asm
	fma.rn.f64    %fd1433, %fd1433, 0.9999, 0.01;
	// end inline asm
	// begin inline asm
	fma.rn.f32    %f4266, %f4266, 0.9999, 0.01;
	// end inline asm
	// begin inline asm
	fma.rn.f32    %f4268, %f4268, 0.9999, 0.01;
	// end inline asm
	// begin inline asm
	fma.rn.f64    %fd1431, %fd1431, 0.9999, 0.01;
	// end inline asm
	// begin inline asm
	fma.rn.f32    %f4266, %f4266, 0.9999, 0.01;
	// end inline asm
	// begin inline asm
	fma.rn.f32    %f4268, %f4268, 0.9999, 0.01;
	// end inline asm
	// begin inline asm
	fma.rn.f64    %fd1433, %fd1433, 0.9999, 0.01;
	// end inline asm
	// begin inline asm
	fma.rn.f32    %f4266, %f4266, 0.9999, 0.01;
	// end inline asm
	// begin inline asm
	fma.rn.f32    %f4268, %f4268, 0.9999, 0.01;
	// end inline asm
	// begin inline asm
	fma.rn.f64    %fd1431, %fd1431, 0.9999, 0.01;
	// end inline asm
	// begin inline asm
	fma.rn.f32    %f4266, %f4266, 0.9999, 0.01;
	// end inline asm
	// begin inline asm
	fma.rn.f32    %f4268, %f4268, 0.9999, 0.01;
	// end inline asm
	// begin inline asm
	fma.rn.f64    %fd1433, %fd1433, 0.9999, 0.01;
	// end inline asm
	// begin inline asm
	fma.rn.f32    %f4266, %f4266, 0.9999, 0.01;
	// end inline asm
	// begin inline asm
	fma.rn.f32    %f4268, %f4268, 0.9999, 0.01;
	// end inline asm
	// begin inline asm
	fma.rn.f64    %fd1431, %fd1431, 0.9999, 0.01;
	// end inline asm
	// begin inline asm
	fma.rn.f32    %f4266, %f4266, 0.9999, 0.01;
	// end inline asm
	// begin inline asm
	fma.rn.f32    %f4268, %f4268, 0.9999, 0.01;
	// end inline asm
	// begin inline asm
	fma.rn.f64    %fd1433, %fd1433, 0.9999, 0.01;
	// end inline asm
	// begin inline asm
	fma.rn.f32    %f4266, %f4266, 0.9999, 0.01;
	// end inline asm
	// begin inline asm
	fma.rn.f32    %f4268, %f4268, 0.9999, 0.01;
	// end inline asm
	// begin inline asm
	fma.rn.f64    %fd1431, %fd1431, 0.9999, 0.01;
	// end inline asm
	// begin inline asm
	fma.rn.f32    %f4266, %f4266, 0.9999, 0.01;
	// end inline asm
	// begin inline asm
	fma.rn.f32    %f4268, %f4268, 0.9999, 0.01;
	// end inline asm
	// begin inline asm
	fma.rn.f64    %fd1433, %fd1433, 0.9999, 0.01;
	// end inline asm
	// begin inline asm
	fma.rn.f32    %f4266, %f4266, 0.9999, 0.01;
	// end inline asm
	// begin inline asm
	fma.rn.f32    %f4268, %f4268, 0.9999, 0.01;
	// end inline asm
	// begin inline asm
	fma.rn.f64    %fd1431, %fd1431, 0.9999, 0.01;
	// end inline asm
	// begin inline asm
	fma.rn.f32    %f4266, %f4266, 0.9999, 0.01;
	// end inline asm
	// begin inline asm
	fma.rn.f32    %f4268, %f4268, 0.9999, 0.01;
	// end inline asm
	// begin inline asm
	fma.rn.f64    %fd1433, %fd1433, 0.9999, 0.01;
	// end inline asm
	// begin inline asm
	fma.rn.f32    %f4266, %f4266, 0.9999, 0.01;
	// end inline asm
	// begin inline asm
	fma.rn.f32    %f4268, %f4268, 0.9999, 0.01;
	// end inline asm
	// begin inline asm
	fma.rn.f64    %fd1431, %fd1431, 0.9999, 0.01;
	// end inline asm
	// begin inline asm
	fma.rn.f32    %f4266, %f4266, 0.9999, 0.01;
	// end inline asm
	// begin inline asm
	fma.rn.f32    %f4268, %f4268, 0.9999, 0.01;
	// end inline asm
	// begin inline asm
	fma.rn.f64    %fd1433, %fd1433, 0.9999, 0.01;
	// end inline asm
	// begin inline asm
	fma.rn.f32    %f4266, %f4266, 0.9999, 0.01;
	// end inline asm
	// begin inline asm
	fma.rn.f32    %f4268, %f4268, 0.9999, 0.01;
	// end inline asm
	// begin inline asm
	fma.rn.f64    %fd1431, %fd1431, 0.9999, 0.01;
	// end inline asm
	// begin inline asm
	fma.rn.f32    %f4266, %f4266, 0.9999, 0.01;
	// end inline asm
	// begin inline asm
	fma.rn.f32    %f4268, %f4268, 0.9999, 0.01;
	// end inline asm
	// begin inline asm
	fma.rn.f64    %fd1433, %fd1433, 0.9999, 0.01;
	// end inline asm
	// begin inline asm
	fma.rn.f32    %f4266, %f4266, 0.9999, 0.01;
	// end inline asm
	// begin inline asm
	fma.rn.f32    %f4268, %f4268, 0.9999, 0.01;
	// end inline asm
	// begin inline asm
	fma.rn.f64    %fd1431, %fd1431, 0.9999, 0.01;
	// end inline asm
	// begin inline asm
	fma.rn.f32    %f4266, %f4266, 0.9999, 0.01;
	// end inline asm
	// begin inline asm
	fma.rn.f32    %f4268, %f4268, 0.9999, 0.01;
	// end inline asm
	// begin inline asm
	fma.rn.f64    %fd1433, %fd1433, 0.9999, 0.01;
	// end inline asm
	// begin inline asm
	fma.rn.f32    %f4266, %f4266, 0.9999, 0.01;
	// end inline asm
	// begin inline asm
	fma.rn.f32    %f4268, %f4268, 0.9999, 0.01;
	// end inline asm
	// begin inline asm
	fma.rn.f64    %fd1431, %fd1431, 0.9999, 0.01;
	// end inline asm
	// begin inline asm
	fma.rn.f32    %f4266, %f4266, 0.9999, 0.01;
	// end inline asm
	// begin inline asm
	fma.rn.f32    %f4268, %f4268, 0.9999, 0.01;
	// end inline asm
	// begin inline asm
	fma.rn.f64    %fd1433, %fd1433, 0.9999, 0.01;
	// end inline asm
	// begin inline asm
	fma.rn.f32    %f4266, %f4266, 0.9999, 0.01;
	// end inline asm
	// begin inline asm
	fma.rn.f32    %f4268, %f4268, 0.9999, 0.01;
	// end inline asm
	// begin inline asm
	fma.rn.f64    %fd1431, %fd1431, 0.9999, 0.01;
	// end inline asm
	// begin inline asm
	fma.rn.f32    %f4266, %f4266, 0.9999, 0.01;
	// end inline asm
	// begin inline asm
	fma.rn.f32    %f4268, %f4268, 0.9999, 0.01;
	// end inline asm
	// begin inline asm
	fma.rn.f64    %fd1433, %fd1433, 0.9999, 0.01;
	// end inline asm
	// begin inline asm
	fma.rn.f32    %f4266, %f4266, 0.9999, 0.01;
	// end inline asm
	// begin inline asm
	fma.rn.f32    %f4268, %f4268, 0.9999, 0.01;
	// end inline asm
	// begin inline asm
	fma.rn.f64    %fd1431, %fd1431, 0.9999, 0.01;
	// end inline asm
	// begin inline asm
	fma.rn.f32    %f4266, %f4266, 0.9999, 0.01;
	// end inline asm
	// begin inline asm
	fma.rn.f32    %f4268, %f4268, 0.9999, 0.01;
	// end inline asm
	// begin inline asm
	fma.rn.f64    %fd1433, %fd1433, 0.9999, 0.01;
	// end inline asm
	// begin inline asm
	fma.rn.f32    %f4266, %f4266, 0.9999, 0.01;
	// end inline asm
	// begin inline asm
	fma.rn.f32    %f4268, %f4268, 0.9999, 0.01;
	// end inline asm
	// begin inline asm
	fma.rn.f64    %fd1431, %fd1431, 0.9999, 0.01;
	// end inline asm
	// begin inline asm
	fma.rn.f32    %f4266, %f4266, 0.9999, 0.01;
	// end inline asm
	// begin inline asm
	fma.rn.f32    %f4268, %f4268, 0.9999, 0.01;
	// end inline asm
	// begin inline asm
	fma.rn.f64    %fd1433, %fd1433, 0.9999, 0.01;
	// end inline asm
	// begin inline asm
	fma.rn.f32    %f4266, %f4266, 0.9999, 0.01;
	// end inline asm
	// begin inline asm
	fma.rn.f32    %f4268, %f4268, 0.9999, 0.01;
	// end inline asm
	// begin inline asm
	fma.rn.f64    %fd1431, %fd1431, 0.9999, 0.01;
	// end inline asm
	// begin inline asm
	fma.rn.f32    %f4266, %f4266, 0.9999, 0.01;
	// end inline asm
	// begin inline asm
	fma.rn.f32    %f4268, %f4268, 0.9999, 0.01;
	// end inline asm
	// begin inline asm
	fma.rn.f64    %fd1433, %fd1433, 0.9999, 0.01;
	// end inline asm
	// begin inline asm
	fma.rn.f32    %f4266, %f4266, 0.9999, 0.01;
	// end inline asm
	// begin inline asm
	fma.rn.f32    %f4268, %f4268, 0.9999, 0.01;
	// end inline asm
	// begin inline asm
	fma.rn.f64    %fd1431, %fd1431, 0.9999, 0.01;
	// end inline asm
	// begin inline asm
	fma.rn.f32    %f4266, %f4266, 0.9999, 0.01;
	// end inline asm
	// begin inline asm
	fma.rn.f32    %f4268, %f4268, 0.9999, 0.01;
	// end inline asm
	// begin inline asm
	fma.rn.f64    %fd1433, %fd1433, 0.9999, 0.01;
	// end inline asm
	// begin inline asm
	fma.rn.f32    %f4266, %f4266, 0.9999, 0.01;
	// end inline asm
	// begin inline asm
	fma.rn.f32    %f4268, %f4268, 0.9999, 0.01;
	// end inline asm
	// begin inline asm
	fma.rn.f64    %fd1431, %fd1431, 0.9999, 0.01;
	// end inline asm
	// begin inline asm
	fma.rn.f32    %f4266, %f4266, 0.9999, 0.01;
	// end inline asm
	// begin inline asm
	fma.rn.f32    %f4268, %f4268, 0.9999, 0.01;
	// end inline asm
	// begin inline asm
	fma.rn.f64    %fd1433, %fd1433, 0.9999, 0.01;
	// end inline asm
	// begin inline asm
	fma.rn.f32    %f4266, %f4266, 0.9999, 0.01;
	// end inline asm
	// begin inline asm
	fma.rn.f32    %f4268, %f4268, 0.9999, 0.01;
	// end inline asm
	// begin inline asm
	fma.rn.f64    %fd1431, %fd1431, 0.9999, 0.01;
	// end inline asm
	// begin inline asm
	fma.rn.f32    %f4266, %f4266, 0.9999, 0.01;
	// end inline asm
	// begin inline asm
	fma.rn.f32    %f4268, %f4268, 0.9999, 0.01;
	// end inline asm
	// begin inline asm
	fma.rn.f64    %fd1433, %fd1433, 0.9999, 0.01;
	// end inline asm
	// begin inline asm
	fma.rn.f32    %f4266, %f4266, 0.9999, 0.01;
	// end inline asm
	// begin inline asm
	fma.rn.f32    %f4268, %f4268, 0.9999, 0.01;
	// end inline asm
	// begin inline asm
	fma.rn.f64    %fd1431, %fd1431, 0.9999, 0.01;
	// end inline asm
	// begin inline asm
	fma.rn.f32    %f4266, %f4266, 0.9999, 0.01;
	// end inline asm
	// begin inline asm
	fma.rn.f32    %f4268, %f4268, 0.9999, 0.01;
	// end inline asm
	// begin inline asm
	fma.rn.f64    %fd1433, %fd1433, 0.9999, 0.01;
	// end inline asm
	// begin inline asm
	fma.rn.f32    %f4266, %f4266, 0.9999, 0.01;
	// end inline asm
	// begin inline asm
	fma.rn.f32    %f4268, %f4268, 0.9999, 0.01;
	// end inline asm
	// begin inline asm
	fma.rn.f64    %fd1431, %fd1431, 0.9999, 0.01;
	// end inline asm
	// begin inline asm
	fma.rn.f32    %f4266, %f4266, 0.9999, 0.01;
	// end inline asm
	// begin inline asm
	fma.rn.f32    %f4268, %f4268, 0.9999, 0.01;
	// end inline asm
	// begin inline asm
	fma.rn.f64    %fd1433, %fd1433, 0.9999, 0.01;
	// end inline asm
	// begin inline asm
	fma.rn.f32    %f4266, %f4266, 0.9999, 0.01;
	// end inline asm
	// begin inline asm
	fma.rn.f32    %f4268, %f4268, 0.9999, 0.01;
	// end inline asm
	// begin inline asm
	fma.rn.f64    %fd1431, %fd1431, 0.9999, 0.01;
	// end inline asm
	// begin inline asm
	fma.rn.f32    %f4266, %f4266, 0.9999, 0.01;
	// end inline asm
	// begin inline asm
	fma.rn.f32    %f4268, %f4268, 0.9999, 0.01;
	// end inline asm
	// begin inline asm
	fma.rn.f64    %fd1433, %fd1433, 0.9999, 0.01;
	// end inline asm
	// begin inline asm
	fma.rn.f32    %f4266, %f4266, 0.9999, 0.01;
	// end inline asm
	// begin inline asm
	fma.rn.f32    %f4268, %f4268, 0.9999, 0.01;
	// end inline asm
	// begin inline asm
	fma.rn.f64    %fd1431, %fd1431, 0.9999, 0.01;
	// end inline asm
	// begin inline asm
	fma.rn.f32    %f4266, %f4266, 0.9999, 0.01;
	// end inline asm
	// begin inline asm
	fma.rn.f32    %f4268, %f4268, 0.9999, 0.01;
	// end inline asm
	// begin inline asm
	fma.rn.f64    %fd1433, %fd1433, 0.9999, 0.01;
	// end inline asm
	// begin inline asm
	fma.rn.f32    %f4266, %f4266, 0.9999, 0.01;
	// end inline asm
	// begin inline asm
	fma.rn.f32    %f4268, %f4268, 0.9999, 0.01;
	// end inline asm
	// begin inline asm
	fma.rn.f64    %fd1431, %fd1431, 0.9999, 0.01;
	// end inline asm
	// begin inline asm
	fma.rn.f32    %f4266, %f4266, 0.9999, 0.01;
	// end inline asm
	// begin inline asm
	fma.rn.f32    %f4268, %f4268, 0.9999, 0.01;
	// end inline asm
	// begin inline asm
	fma.rn.f64    %fd1433, %fd1433, 0.9999, 0.01;
	// end inline asm
	// begin inline asm
	fma.rn.f32    %f4266, %f4266, 0.9999, 0.01;
	// end inline asm
	// begin inline asm
	fma.rn.f32    %f4268, %f4268, 0.9999, 0.01;
	// end inline asm
	// begin inline asm
	fma.rn.f64    %fd1431, %fd1431, 0.9999, 0.01;
	// end inline asm
	// begin inline asm
	fma.rn.f32    %f4266, %f4266, 0.9999, 0.01;
	// end inline asm
	// begin inline asm
	fma.rn.f32    %f4268, %f4268, 0.9999, 0.01;
	// end inline asm
	// begin inline asm
	fma.rn.f64    %fd1433, %fd1433, 0.9999, 0.01;
	// end inline asm
	// begin inline asm
	fma.rn.f32    %f4266, %f4266, 0.9999, 0.01;
	// end inline asm
	// begin inline asm
	fma.rn.f32    %f4268, %f4268, 0.9999, 0.01;
	// end inline asm
	// begin inline asm
	fma.rn.f64    %fd1431, %fd1431, 0.9999, 0.01;
	// end inline asm
	// begin inline asm
	fma.rn.f32    %f4266, %f4266, 0.9999, 0.01;
	// end inline asm
	// begin inline asm
	fma.rn.f32    %f4268, %f4268, 0.9999, 0.01;
	// end inline asm
	// begin inline asm
	fma.rn.f64    %fd1433, %fd1433, 0.9999, 0.01;
	// end inline asm
	// begin inline asm
	fma.rn.f32    %f4266, %f4266, 0.9999, 0.01;
	// end inline asm
	// begin inline asm
	fma.rn.f32    %f4268, %f4268, 0.9999, 0.01;
	// end inline asm
	// begin inline asm
	fma.rn.f64    %fd1431, %fd1431, 0.9999, 0.01;
	// end inline asm
	// begin inline asm
	fma.rn.f32    %f4266, %f4266, 0.9999, 0.01;
	// end inline asm
	// begin inline asm
	fma.rn.f32    %f4268, %f4268, 0.9999, 0.01;
	// end inline asm
	// begin inline asm
	fma.rn.f64    %fd1433, %fd1433, 0.9999, 0.01;
	// end inline asm
	// begin inline asm
	fma.rn.f32    %f4266, %f4266, 0.9999, 0.01;
	// end inline asm
	// begin inline asm
	fma.rn.f32    %f4268, %f4268, 0.9999, 0.01;
	// end inline asm
	// begin inline asm
	fma.rn.f64    %fd1431, %fd1431, 0.9999, 0.01;
	// end inline asm
	// begin inline asm
	fma.rn.f32    %f4266, %f4266, 0.9999, 0.01;
	// end inline asm
	// begin inline asm
	fma.rn.f32    %f4268, %f4268, 0.9999, 0.01;
	// end inline asm
	// begin inline asm
	fma.rn.f64    %fd1433, %fd1433, 0.9999, 0.01;
	// end inline asm
	// begin inline asm
	fma.rn.f32    %f4266, %f4266, 0.9999, 0.01;
	// end inline asm
	// begin inline asm
	fma.rn.f32    %f4268, %f4268, 0.9999, 0.01;
	// end inline asm
	// begin inline asm
	fma.rn.f64    %fd1431, %fd1431, 0.9999, 0.01;
	// end inline asm
	// begin inline asm
	fma.rn.f32    %f4266, %f4266, 0.9999, 0.01;
	// end inline asm
	// begin inline asm
	fma.rn.f32    %f4268, %f4268, 0.9999, 0.01;
	// end inline asm
	// begin inline asm
	fma.rn.f64    %fd1433, %fd1433, 0.9999, 0.01;
	// end inline asm
	// begin inline asm
	fma.rn.f32    %f4266, %f4266, 0.9999, 0.01;
	// end inline asm
	// begin inline asm
	fma.rn.f32    %f4268, %f4268, 0.9999, 0.01;
	// end inline asm
	// begin inline asm
	fma.rn.f64    %fd1431, %fd1431, 0.9999, 0.01;
	// end inline asm
	// begin inline asm
	fma.rn.f32    %f4266, %f4266, 0.9999, 0.01;
	// end inline asm
	// begin inline asm
	fma.rn.f32    %f4268, %f4268, 0.9999, 0.01;
	// end inline asm
	// begin inline asm
	fma.rn.f64    %fd1433, %fd1433, 0.9999, 0.01;
	// end inline asm
	// begin inline asm
	fma.rn.f32    %f4266, %f4266, 0.9999, 0.01;
	// end inline asm
	// begin inline asm
	fma.rn.f32    %f4268, %f4268, 0.9999, 0.01;
	// end inline asm
	// begin inline asm
	fma.rn.f64    %fd1431, %fd1431, 0.9999, 0.01;
	// end inline asm
	// begin inline asm
	fma.rn.f32    %f4266, %f4266, 0.9999, 0.01;
	// end inline asm
	// begin inline asm
	fma.rn.f32    %f4268, %f4268, 0.9999, 0.01;
	// end inline asm
	// begin inline asm
	fma.rn.f64    %fd1433, %fd1433, 0.9999, 0.01;
	// end inline asm
	// begin inline asm
	fma.rn.f32    %f4266, %f4266, 0.9999, 0.01;
	// end inline asm
	// begin inline asm
	fma.rn.f32    %f4268, %f4268, 0.9999, 0.01;
	// end inline asm
	// begin inline asm
	fma.rn.f64    %fd1431, %fd1431, 0.9999, 0.01;
	// end inline asm
	// begin inline asm
	fma.rn.f32    %f4266, %f4266, 0.9999, 0.01;
	// end inline asm
	// begin inline asm
	fma.rn.f32    %f4268, %f4268, 0.9999, 0.01;
	// end inline asm
	// begin inline asm
	fma.rn.f64    %fd1433, %fd1433, 0.9999, 0.01;
	// end inline asm
	// begin inline asm
	fma.rn.f32    %f4266, %f4266, 0.9999, 0.01;
	// end inline asm
	// begin inline asm
	fma.rn.f32    %f4268, %f4268, 0.9999, 0.01;
	// end inline asm
	// begin inline asm
	fma.rn.f64    %fd1431, %fd1431, 0.9999, 0.01;
	// end inline asm
	// begin inline asm
	fma.rn.f32    %f4266, %f4266, 0.9999, 0.01;
	// end inline asm
	// begin inline asm
	fma.rn.f32    %f4268, %f4268, 0.9999, 0.01;
	// end inline asm
	// begin inline asm
	fma.rn.f64    %fd1433, %fd1433, 0.9999, 0.01;
	// end inline asm
	// begin inline asm
	fma.rn.f32    %f4266, %f4266, 0.9999, 0.01;
	// end inline asm
	// begin inline asm
	fma.rn.f32    %f4268, %f4268, 0.9999, 0.01;
	// end inline asm
	// begin inline asm
	fma.rn.f64    %fd1431, %fd1431, 0.9999, 0.01;
	// end inline asm
	// begin inline asm
	fma.rn.f32    %f4266, %f4266, 0.9999, 0.01;
	// end inline asm
	// begin inline asm
	fma.rn.f32    %f4268, %f4268, 0.9999, 0.01;
	// end inline asm
	// begin inline asm
	fma.rn.f64    %fd1433, %fd1433, 0.9999, 0.01;
	// end inline asm
	// begin inline asm
	fma.rn.f32    %f4266, %f4266, 0.9999, 0.01;
	// end inline asm
	// begin inline asm
	fma.rn.f32    %f4268, %f4268, 0.9999, 0.01;
	// end inline asm
	// begin inline asm
	fma.rn.f64    %fd1431, %fd1431, 0.9999, 0.01;
	// end inline asm
	// begin inline asm
	fma.rn.f32    %f4266, %f4266, 0.9999, 0.01;
	// end inline asm
	// begin inline asm
	fma.rn.f32    %f4268, %f4268, 0.9999, 0.01;
	// end inline asm
	// begin inline asm
	fma.rn.f64    %fd1433, %fd1433, 0.9999, 0.01;
	// end inline asm
	// begin inline asm
	fma.rn.f32    %f4266, %f4266, 0.9999, 0.01;
	// end inline asm
	// begin inline asm
	fma.rn.f32    %f4268, %f4268, 0.9999, 0.01;
	// end inline asm
	// begin inline asm
	fma.rn.f64    %fd1431, %fd1431, 0.9999, 0.01;
	// end inline asm
	// begin inline asm
	fma.rn.f32    %f4266, %f4266, 0.9999, 0.01;
	// end inline asm
	// begin inline asm
	fma.rn.f32    %f4268, %f4268, 0.9999, 0.01;
	// end inline asm
	// begin inline asm
	fma.rn.f64    %fd1433, %fd1433, 0.9999, 0.01;
	// end inline asm
	// begin inline asm
	fma.rn.f32    %f4266, %f4266, 0.9999, 0.01;
	// end inline asm
	// begin inline asm
	fma.rn.f32    %f4268, %f4268, 0.9999, 0.01;
	// end inline asm
	// begin inline asm
	fma.rn.f64    %fd1431, %fd1431, 0.9999, 0.01;
	// end inline asm
	// begin inline asm
	fma.rn.f32    %f4266, %f4266, 0.9999, 0.01;
	// end inline asm
	// begin inline asm
	fma.rn.f32    %f4268, %f4268, 0.9999, 0.01;
	// end inline asm
	// begin inline asm
	fma.rn.f64    %fd1433, %fd1433, 0.9999, 0.01;
	// end inline asm
	// begin inline asm
	fma.rn.f32    %f4266, %f4266, 0.9999, 0.01;
	// end inline asm
	// begin inline asm
	fma.rn.f32    %f4268, %f4268, 0.9999, 0.01;
	// end inline asm
	// begin inline asm
	fma.rn.f64    %fd1431, %fd1431, 0.9999, 0.01;
	// end inline asm
	// begin inline asm
	fma.rn.f32    %f4266, %f4266, 0.9999, 0.01;
	// end inline asm
	// begin inline asm
	fma.rn.f32    %f4268, %f4268, 0.9999, 0.01;
	// end inline asm
	// begin inline asm
	fma.rn.f64    %fd1433, %fd1433, 0.9999, 0.01;
	// end inline asm
	// begin inline asm
	fma.rn.f32    %f4266, %f4266, 0.9999, 0.01;
	// end inline asm
	// begin inline asm
	fma.rn.f32    %f4268, %f4268, 0.9999, 0.01;
	// end inline asm
	// begin inline asm
	fma.rn.f64    %fd1431, %fd1431, 0.9999, 0.01;
	// end inline asm
	// begin inline asm
	fma.rn.f32    %f4266, %f4266, 0.9999, 0.01;
	// end inline asm
	// begin inline asm
	fma.rn.f32    %f4268, %f4268, 0.9999, 0.01;
	// end inline asm
	// begin inline asm
	fma.rn.f64    %fd1433, %fd1433, 0.9999, 0.01;
	// end inline asm
	// begin inline asm
	fma.rn.f32    %f4266, %f4266, 0.9999, 0.01;
	// end inline asm
	// begin inline asm
	fma.rn.f32    %f4268, %f4268, 0.9999, 0.01;
	// end inline asm
	// begin inline asm
	fma.rn.f64    %fd1431, %fd1431, 0.9999, 0.01;
	// end inline asm
	// begin inline asm
	fma.rn.f32    %f4266, %f4266, 0.9999, 0.01;
	// end inline asm
	// begin inline asm
	fma.rn.f32    %f4268, %f4268, 0.9999, 0.01;
	// end inline asm
	// begin inline asm
	fma.rn.f64    %fd1433, %fd1433, 0.9999, 0.01;
	// end inline asm
	// begin inline asm
	fma.rn.f32    %f4266, %f4266, 0.9999, 0.01;
	// end inline asm
	// begin inline asm
	fma.rn.f32    %f4268, %f4268, 0.9999, 0.01;
	// end inline asm
	// begin inline asm
	fma.rn.f64    %fd1431, %fd1431, 0.9999, 0.01;
	// end inline asm
	// begin inline asm
	fma.rn.f32    %f4266, %f4266, 0.9999, 0.01;
	// end inline asm
	// begin inline asm
	fma.rn.f32    %f4268, %f4268, 0.9999, 0.01;
	// end inline asm
	// begin inline asm
	fma.rn.f64    %fd1433, %fd1433, 0.9999, 0.01;
	// end inline asm
	// begin inline asm
	fma.rn.f32    %f4266, %f4266, 0.9999, 0.01;
	// end inline asm
	// begin inline asm
	fma.rn.f32    %f4268, %f4268, 0.9999, 0.01;
	// end inline asm
	// begin inline asm
	fma.rn.f64    %fd1431, %fd1431, 0.9999, 0.01;
	// end inline asm
	// begin inline asm
	fma.rn.f32    %f4266, %f4266, 0.9999, 0.01;
	// end inline asm
	// begin inline asm
	fma.rn.f32    %f4268, %f4268, 0.9999, 0.01;
	// end inline asm
	// begin inline asm
	fma.rn.f64    %fd1433, %fd1433, 0.9999, 0.01;
	// end inline asm
	// begin inline asm
	fma.rn.f32    %f4266, %f4266, 0.9999, 0.01;
	// end inline asm
	// begin inline asm
	fma.rn.f32    %f4268, %f4268, 0.9999, 0.01;
	// end inline asm
	// begin inline asm
	fma.rn.f64    %fd1431, %fd1431, 0.9999, 0.01;
	// end inline asm
	// begin inline asm
	fma.rn.f32    %f4266, %f4266, 0.9999, 0.01;
	// end inline asm
	// begin inline asm
	fma.rn.f32    %f4268, %f4268, 0.9999, 0.01;
	// end inline asm
	// begin inline asm
	fma.rn.f64    %fd1433, %fd1433, 0.9999, 0.01;
	// end inline asm
	// begin inline asm
	fma.rn.f32    %f4266, %f4266, 0.9999, 0.01;
	// end inline asm
	// begin inline asm
	fma.rn.f32    %f4268, %f4268, 0.9999, 0.01;
	// end inline asm
	// begin inline asm
	fma.rn.f64    %fd1431, %fd1431, 0.9999, 0.01;
	// end inline asm
	// begin inline asm
	fma.rn.f32    %f4266, %f4266, 0.9999, 0.01;
	// end inline asm
	// begin inline asm
	fma.rn.f32    %f4268, %f4268, 0.9999, 0.01;
	// end inline asm
	// begin inline asm
	fma.rn.f64    %fd1433, %fd1433, 0.9999, 0.01;
	// end inline asm
	// begin inline asm
	fma.rn.f32    %f4266, %f4266, 0.9999, 0.01;
	// end inline asm
	// begin inline asm
	fma.rn.f32    %f4268, %f4268, 0.9999, 0.01;
	// end inline asm
	// begin inline asm
	fma.rn.f64    %fd1431, %fd1431, 0.9999, 0.01;
	// end inline asm
	// begin inline asm
	fma.rn.f32    %f4266, %f4266, 0.9999, 0.01;
	// end inline asm
	// begin inline asm
	fma.rn.f32    %f4268, %f4268, 0.9999, 0.01;
	// end inline asm
	// begin inline asm
	fma.rn.f64    %fd1433, %fd1433, 0.9999, 0.01;
	// end inline asm
	// begin inline asm
	fma.rn.f32    %f4266, %f4266, 0.9999, 0.01;
	// end inline asm
	// begin inline asm
	fma.rn.f32    %f4268, %f4268, 0.9999, 0.01;
	// end inline asm
	// begin inline asm
	fma.rn.f64    %fd1431, %fd1431, 0.9999, 0.01;
	// end inline asm
	// begin inline asm
	fma.rn.f32    %f4266, %f4266, 0.9999, 0.01;
	// end inline asm
	// begin inline asm
	fma.rn.f32    %f4268, %f4268, 0.9999, 0.01;
	// end inline asm
	// begin inline asm
	fma.rn.f64    %fd1433, %fd1433, 0.9999, 0.01;
	// end inline asm
	// begin inline asm
	fma.rn.f32    %f4266, %f4266, 0.9999, 0.01;
	// end inline asm
	// begin inline asm
	fma.rn.f32    %f4268, %f4268, 0.9999, 0.01;
	// end inline asm
	// begin inline asm
	fma.rn.f64    %fd1431, %fd1431, 0.9999, 0.01;
	// end inline asm
	// begin inline asm
	fma.rn.f32    %f4266, %f4266, 0.9999, 0.01;
	// end inline asm
	// begin inline asm
	fma.rn.f32    %f4268, %f4268, 0.9999, 0.01;
	// end inline asm
	// begin inline asm
	fma.rn.f64    %fd1433, %fd1433, 0.9999, 0.01;
	// end inline asm
	// begin inline asm
	fma.rn.f32    %f4266, %f4266, 0.9999, 0.01;
	// end inline asm
	// begin inline asm
	fma.rn.f32    %f4268, %f4268, 0.9999, 0.01;
	// end inline asm
	// begin inline asm
	fma.rn.f64    %fd1431, %fd1431, 0.9999, 0.01;
	// end inline asm
	// begin inline asm
	fma.rn.f32    %f4266, %f4266, 0.9999, 0.01;
	// end inline asm
	// begin inline asm
	fma.rn.f32    %f4268, %f4268, 0.9999, 0.01;
	// end inline asm
	// begin inline asm
	fma.rn.f64    %fd1433, %fd1433, 0.9999, 0.01;
	// end inline asm
	// begin inline asm
	fma.rn.f32    %f4266, %f4266, 0.9999, 0.01;
	// end inline asm
	// begin inline asm
	fma.rn.f32    %f4268, %f4268, 0.9999, 0.01;
	// end inline asm
	// begin inline asm
	fma.rn.f64    %fd1431, %fd1431, 0.9999, 0.01;
	// end inline asm
	// begin inline asm
	fma.rn.f32    %f4266, %f4266, 0.9999, 0.01;
	// end inline asm
	// begin inline asm
	fma.rn.f32    %f4268, %f4268, 0.9999, 0.01;
	// end inline asm
	// begin inline asm
	fma.rn.f64    %fd1433, %fd1433, 0.9999, 0.01;
	// end inline asm
	// begin inline asm
	fma.rn.f32    %f4266, %f4266, 0.9999, 0.01;
	// end inline asm
	// begin inline asm
	fma.rn.f32    %f4268, %f4268, 0.9999, 0.01;
	// end inline asm
	// begin inline asm
	fma.rn.f64    %fd1431, %fd1431, 0.9999, 0.01;
	// end inline asm
	// begin inline asm
	fma.rn.f32    %f4266, %f4266, 0.9999, 0.01;
	// end inline asm
	// begin inline asm
	fma.rn.f32    %f4268, %f4268, 0.9999, 0.01;
	// end inline asm
	// begin inline asm
	fma.rn.f64    %fd1433, %fd1433, 0.9999, 0.01;
	// end inline asm
	// begin inline asm
	fma.rn.f32    %f4266, %f4266, 0.9999, 0.01;
	// end inline asm
	// begin inline asm
	fma.rn.f32    %f4268, %f4268, 0.9999, 0.01;
	// end inline asm
	// begin inline asm
	fma.rn.f64    %fd1431, %fd1431, 0.9999, 0.01;
	// end inline asm
	// begin inline asm
	fma.rn.f32    %f4266, %f4266, 0.9999, 0.01;
	// end inline asm
	// begin inline asm
	fma.rn.f32    %f4268, %f4268, 0.9999, 0.01;
	// end inline asm
	// begin inline asm
	fma.rn.f64    %fd1433, %fd1433, 0.9999, 0.01;
	// end inline asm
	// begin inline asm
	fma.rn.f32    %f4266, %f4266, 0.9999, 0.01;
	// end inline asm
	// begin inline asm
	fma.rn.f32    %f4268, %f4268, 0.9999, 0.01;
	// end inline asm
	// begin inline asm
	fma.rn.f64    %fd1431, %fd1431, 0.9999, 0.01;
	// end inline asm
	// begin inline asm
	fma.rn.f32    %f4266, %f4266, 0.9999, 0.01;
	// end inline asm
	// begin inline asm
	fma.rn.f32    %f4268, %f4268, 0.9999, 0.01;
	// end inline asm
	// begin inline asm
	fma.rn.f64    %fd1433, %fd1433, 0.9999, 0.01;
	// end inline asm
	// begin inline asm
	fma.rn.f32    %f4266, %f4266, 0.9999, 0.01;
	// end inline asm
	// begin inline asm
	fma.rn.f32    %f4268, %f4268, 0.9999, 0.01;
	// end inline asm
	// begin inline asm
	fma.rn.f64    %fd1431, %fd1431, 0.9999, 0.01;
	// end inline asm
	// begin inline asm
	fma.rn.f32    %f4266, %f4266, 0.9999, 0.01;
	// end inline asm
	// begin inline asm
	fma.rn.f32    %f4268, %f4268, 0.9999, 0.01;
	// end inline asm
	// begin inline asm
	fma.rn.f64    %fd1433, %fd1433, 0.9999, 0.01;
	// end inline asm
	// begin inline asm
	fma.rn.f32    %f4266, %f4266, 0.9999, 0.01;
	// end inline asm
	// begin inline asm
	fma.rn.f32    %f4268, %f4268, 0.9999, 0.01;
	// end inline asm
	// begin inline asm
	fma.rn.f64    %fd1431, %fd1431, 0.9999, 0.01;
	// end inline asm
	// begin inline asm
	fma.rn.f32    %f4266, %f4266, 0.9999, 0.01;
	// end inline asm
	// begin inline asm
	fma.rn.f32    %f4268, %f4268, 0.9999, 0.01;
	// end inline asm
	// begin inline asm
	fma.rn.f64    %fd1433, %fd1433, 0.9999, 0.01;
	// end inline asm
	// begin inline asm
	fma.rn.f32    %f4266, %f4266, 0.9999, 0.01;
	// end inline asm
	// begin inline asm
	fma.rn.f32    %f4268, %f4268, 0.9999, 0.01;
	// end inline asm
	// begin inline asm
	fma.rn.f64    %fd1431, %fd1431, 0.9999, 0.01;
	// end inline asm
	// begin inline asm
	fma.rn.f32    %f4266, %f4266, 0.9999, 0.01;
	// end inline asm
	// begin inline asm
	fma.rn.f32    %f4268, %f4268, 0.9999, 0.01;
	// end inline asm
	// begin inline asm
	fma.rn.f64    %fd1433, %fd1433, 0.9999, 0.01;
	// end inline asm
	// begin inline asm
	fma.rn.f32    %f4266, %f4266, 0.9999, 0.01;
	// end inline asm
	// begin inline asm
	fma.rn.f32    %f4268, %f4268, 0.9999, 0.01;
	// end inline asm
	// begin inline asm
	fma.rn.f64    %fd1431, %fd1431, 0.9999, 0.01;
	// end inline asm
	// begin inline asm
	fma.rn.f32    %f4266, %f4266, 0.9999, 0.01;
	// end inline asm
	// begin inline asm
	fma.rn.f32    %f4268, %f4268, 0.9999, 0.01;
	// end inline asm
	// begin inline asm
	fma.rn.f64    %fd1433, %fd1433, 0.9999, 0.01;
	// end inline asm
	// begin inline asm
	fma.rn.f32    %f4266, %f4266, 0.9999, 0.01;
	// end inline asm
	// begin inline asm
	fma.rn.f32    %f4268, %f4268, 0.9999, 0.01;
	// end inline asm
	// begin inline asm
	fma.rn.f64    %fd1431, %fd1431, 0.9999, 0.01;
	// end inline asm
	// begin inline asm
	fma.rn.f32    %f4266, %f4266, 0.9999, 0.01;
	// end inline asm
	// begin inline asm
	fma.rn.f32    %f4268, %f4268, 0.9999, 0.01;
	// end inline asm
	// begin inline asm
	fma.rn.f64    %fd1433, %fd1433, 0.9999, 0.01;
	// end inline asm
	// begin inline asm
	fma.rn.f32    %f4266, %f4266, 0.9999, 0.01;
	// end inline asm
	// begin inline asm
	fma.rn.f32    %f4268, %f4268, 0.9999, 0.01;
	// end inline asm
	// begin inline asm
	fma.rn.f64    %fd1431, %fd1431, 0.9999, 0.01;
	// end inline asm
	// begin inline asm
	fma.rn.f32    %f4266, %f4266, 0.9999, 0.01;
	// end inline asm
	// begin inline asm
	fma.rn.f32    %f4268, %f4268, 0.9999, 0.01;
	// end inline asm
	// begin inline asm
	fma.rn.f64    %fd1433, %fd1433, 0.9999, 0.01;
	// end inline asm
	// begin inline asm
	fma.rn.f32    %f4266, %f4266, 0.9999, 0.01;
	// end inline asm
	// begin inline asm
	fma.rn.f32    %f4268, %f4268, 0.9999, 0.01;
	// end inline asm
	// begin inline asm
	fma.rn.f64    %fd1431, %fd1431, 0.9999, 0.01;
	// end inline asm
	// begin inline asm
	fma.rn.f32    %f4266, %f4266, 0.9999, 0.01;
	// end inline asm
	// begin inline asm
	fma.rn.f32    %f4268, %f4268, 0.9999, 0.01;
	// end inline asm
	// begin inline asm
	fma.rn.f64    %fd1433, %fd1433, 0.9999, 0.01;
	// end inline asm
	// begin inline asm
	fma.rn.f32    %f4266, %f4266, 0.9999, 0.01;
	// end inline asm
	// begin inline asm
	fma.rn.f32    %f4268, %f4268, 0.9999, 0.01;
	// end inline asm
	// begin inline asm
	fma.rn.f64    %fd1431, %fd1431, 0.9999, 0.01;
	// end inline asm
	// begin inline asm
	fma.rn.f32    %f4266, %f4266, 0.9999, 0.01;
	// end inline asm
	// begin inline asm
	fma.rn.f32    %f4268, %f4268, 0.9999, 0.01;
	// end inline asm
	// begin inline asm
	fma.rn.f64    %fd1433, %fd1433, 0.9999, 0.01;
	// end inline asm
	// begin inline asm
	fma.rn.f32    %f4266, %f4266, 0.9999, 0.01;
	// end inline asm
	// begin inline asm
	fma.rn.f32    %f4268, %f4268, 0.9999, 0.01;
	// end inline asm
	add.s32 	%r148, %r4, %r148;
	setp.lt.s32 	%p2, %r148, %r5;
	mov.f32 	%f5373, %f4266;
	mov.f32 	%f5374, %f4268;
	mov.f64 	%fd2955, %fd1431;
	mov.f64 	%fd2956, %fd1433;
	@%p2 bra 	$L__BB0_3;
$L__BB0_4:
	add.s32 	%r147, %r147, 1;
	setp.ne.s32 	%p3, %r147, 1024;
	@%p3 bra 	$L__BB0_1;
	setp.geu.f32 	%p4, %f4266, 0f00000000;
	@%p4 bra 	$L__BB0_7;
	add.f32 	%f5370, %f4268, %f4266;
	st.global.f32 	[sfma_out], %f5370;
	add.f64 	%fd2950, %fd1433, %fd1431;
	st.global.f64 	[dfma_out], %fd2950;
	mul.wide.s32 	%rd258, %r1, 8;
	add.s64 	%rd260, %rd2, %rd258;
	st.volatile.global.f64 	[%rd260], %fd2959;
$L__BB0_7:
	ret;

}


// ===== COMPILED SASS (sm_100) =====

	.target	sm_100

	.elftype	@"ET_EXEC"


//--------------------- .note.nv.tkinfo           --------------------------
	.section	.note.nv.tkinfo,"",@"SHT_NOTE"
	.sectionflags	@"SHF_NOTE_NV_TKINFO"
	.tkinfo
        /*0018*/ 	.word	0x00000002
        /*0030*/ 	.string	""
        /*0030*/ 	.string	"ptxas"
        /*0030*/ 	.string	"Cuda compilation tools, release 13.0, V13.0.88"
        /*0030*/ 	.string	"Build cuda_13.0.r13.0/compiler.36424714_0"
        /*0030*/ 	.string	"-arch sm_100 -m 64 "



//--------------------- .note.nv.cuinfo           --------------------------
	.section	.note.nv.cuinfo,"",@"SHT_NOTE"
	.sectionflags	@"SHF_NOTE_NV_CUINFO"
        /*0018*/ 	.short	0x0002
        /*001a*/ 	.short	0x0064
        /*001c*/ 	.short	0x0082
	.zero		2


//--------------------- .nv.info                  --------------------------
	.section	.nv.info,"",@"SHT_CUDA_INFO"
	.align	4


	//----- nvinfo : EIATTR_REGCOUNT
	.align		4
        /*0000*/ 	.byte	0x04, 0x2f
        /*0002*/ 	.short	(.L_4 - .L_3)
	.align		4
.L_3:
        /*0004*/ 	.word	index@(_Z21gmem_fp_hammer_kernelv)
        /*0008*/ 	.word	0x00000020


	//----- nvinfo : EIATTR_FRAME_SIZE
	.align		4
.L_4:
        /*000c*/ 	.byte	0x04, 0x11
        /*000e*/ 	.short	(.L_6 - .L_5)
	.align		4
.L_5:
        /*0010*/ 	.word	index@(_Z21gmem_fp_hammer_kernelv)
        /*0014*/ 	.word	0x00000000


	//----- nvinfo : EIATTR_MIN_STACK_SIZE
	.align		4
.L_6:
        /*0018*/ 	.byte	0x04, 0x12
        /*001a*/ 	.short	(.L_8 - .L_7)
	.align		4
.L_7:
        /*001c*/ 	.word	index@(_Z21gmem_fp_hammer_kernelv)
        /*0020*/ 	.word	0x00000000
.L_8:


//--------------------- .nv.compat                --------------------------
	.section	.nv.compat,"",@"SHT_CUDA_COMPAT_INFO"
	.align	4
        /*0000*/ 	.byte	0x02, 0x09, 0x00, 0x00, 0x02, 0x02, 0x01, 0x00, 0x02, 0x05, 0x05, 0x00, 0x03, 0x07, 0x01, 0x01
        /*0010*/ 	.byte	0x02, 0x03, 0x00, 0x00, 0x02, 0x06, 0x01, 0x00, 0x04, 0x0b, 0x08, 0x00, 0x01, 0x00, 0x00, 0x00
        /*0020*/ 	.byte	0x00, 0x00, 0x00, 0x00


//--------------------- .nv.info._Z21gmem_fp_hammer_kernelv --------------------------
	.section	.nv.info._Z21gmem_fp_hammer_kernelv,"",@"SHT_CUDA_INFO"
	.sectionflags	@""
	.align	4


	//----- nvinfo : EIATTR_CUDA_API_VERSION
	.align		4
        /*0000*/ 	.byte	0x04, 0x37
        /*0002*/ 	.short	(.L_10 - .L_9)
.L_9:
        /*0004*/ 	.word	0x00000082


	//----- nvinfo : EIATTR_SPARSE_MMA_MASK
	.align		4
.L_10:
        /*0008*/ 	.byte	0x03, 0x50
        /*000a*/ 	.short	0x0000


	//----- nvinfo : EIATTR_MAXREG_COUNT
	.align		4
        /*000c*/ 	.byte	0x03, 0x1b
        /*000e*/ 	.short	0x00ff


	//----- nvinfo : EIATTR_NUM_BARRIERS
	.align		4
        /*0010*/ 	.byte	0x02, 0x4c
        /*0012*/ 	.byte	0x01
	.zero		1


	//----- nvinfo : EIATTR_MERCURY_ISA_VERSION
	.align		4
        /*0014*/ 	.byte	0x03, 0x5f
        /*0016*/ 	.short	0x0101


	//----- nvinfo : EIATTR_VRC_CTA_INIT_COUNT
	.align		4
        /*0018*/ 	.byte	0x02, 0x4a
	.zero		1
	.zero		1


	//----- nvinfo : EIATTR_EXIT_INSTR_OFFSETS
	.align		4
        /*001c*/ 	.byte	0x04, 0x1c
        /*001e*/ 	.short	(.L_12 - .L_11)


	//   ....[0]....
.L_11:
        /*0020*/ 	.word	0x00011ee0


	//   ....[1]....
        /*0024*/ 	.word	0x00011f80


	//----- nvinfo : EIATTR_CRS_STACK_SIZE
	.align		4
.L_12:
        /*0028*/ 	.byte	0x04, 0x1e
        /*002a*/ 	.short	(.L_14 - .L_13)
.L_13:
        /*002c*/ 	.word	0x00000000


	//----- nvinfo : EIATTR_SW_WAR
	.align		4
.L_14:
        /*0030*/ 	.byte	0x04, 0x36
        /*0032*/ 	.short	(.L_16 - .L_15)
.L_15:
        /*0034*/ 	.word	0x00000008
.L_16:


//--------------------- .nv.callgraph             --------------------------
	.section	.nv.callgraph,"",@"SHT_CUDA_CALLGRAPH"
	.align	4
	.sectionentsize	8
	.align		4
        /*0000*/ 	.word	0x00000000
	.align		4
        /*0004*/ 	.word	0xffffffff
	.align		4
        /*0008*/ 	.word	0x00000000
	.align		4
        /*000c*/ 	.word	0xfffffffe
	.align		4
        /*0010*/ 	.word	0x00000000
	.align		4
        /*0014*/ 	.word	0xfffffffd
	.align		4
        /*0018*/ 	.word	0x00000000
	.align		4
        /*001c*/ 	.word	0xfffffffc


//--------------------- .nv.constant4             --------------------------
	.section	.nv.constant4,"a",@progbits
	.align	8
	.align		8
.nv.constant4:
        /*0000*/ 	.dword	ld_arr
	.align		8
        /*0008*/ 	.dword	sfma_out
	.align		8
        /*0010*/ 	.dword	dfma_out


//--------------------- .text._Z21gmem_fp_hammer_kernelv --------------------------
	.section	.text._Z21gmem_fp_hammer_kernelv,"ax",@progbits
	.align	128
        .global         _Z21gmem_fp_hammer_kernelv
        .type           _Z21gmem_fp_hammer_kernelv,@function
        .size           _Z21gmem_fp_hammer_kernelv,(.L_x_6 - _Z21gmem_fp_hammer_kernelv)
        .other          _Z21gmem_fp_hammer_kernelv,@"STO_CUDA_ENTRY STV_DEFAULT"
_Z21gmem_fp_hammer_kernelv:
.text._Z21gmem_fp_hammer_kernelv:
[----:B------:R-:W-:Y:S08]  /*0000*/  LDC R1, c[0x0][0x37c] ;  /* 0x0000df00ff017b82 */ /* 0x000ff00000000800 */
[----:B------:R-:W0:Y:S08]  /*0010*/  LDC R0, c[0x0][0x370] ;  /* 0x0000dc00ff007b82 */ /* 0x000e300000000800 */
[----:B------:R-:W-:Y:S01]  /*0020*/  BAR.SYNC.DEFER_BLOCKING 0x0 ;  /* 0x0000000000007b1d */ /* 0x000fe20000010000 */
[----:B------:R-:W-:Y:S01]  /*0030*/  HFMA2 R13, -RZ, RZ, -7.76171875, 32 ;  /* 0xc7c35000ff0d7431 */ /* 0x000fe200000001ff */
[----:B------:R-:W-:Y:S01]  /*0040*/  MOV R24, 0xc7c35000 ;  /* 0xc7c3500000187802 */ /* 0x000fe20000000f00 */
[----:B------:R-:W-:Y:S01]  /*0050*/  HFMA2 R15, -RZ, RZ, -2.693359375, 0.00083160400390625 ;  /* 0xc16312d0ff0f7431 */ /* 0x000fe200000001ff */
[----:B------:R-:W-:Y:S01]  /*0060*/  MOV R14, 0x0 ;  /* 0x00000000000e7802 */ /* 0x000fe20000000f00 */
[----:B------:R-:W-:Y:S01]  /*0070*/  HFMA2 R11, -RZ, RZ, -2.693359375, 0.00083160400390625 ;  /* 0xc16312d0ff0b7431 */ /* 0x000fe200000001ff */
[----:B------:R-:W-:-:S02]  /*0080*/  CS2R R20, SRZ ;  /* 0x0000000000147805 */ /* 0x000fc4000001ff00 */
[----:B------:R-:W1:Y:S01]  /*0090*/  S2UR UR4, SR_CTAID.X ;  /* 0x00000000000479c3 */ /* 0x000e620000002500 */
[----:B------:R-:W-:Y:S01]  /*00a0*/  MOV R10, 0x0 ;  /* 0x00000000000a7802 */ /* 0x000fe20000000f00 */
[----:B------:R-:W2:Y:S01]  /*00b0*/  LDCU.64 UR6, c[0x0][0x358] ;  /* 0x00006b00ff0677ac */ /* 0x000ea20008000a00 */
[----:B0-----:R-:W-:-:S04]  /*00c0*/  SHF.L.U32 R2, R0, 0x11, RZ ;  /* 0x0000001100027819 */ /* 0x001fc800000006ff */
[----:B------:R-:W-:-:S04]  /*00d0*/  IABS R7, R2 ;  /* 0x0000000200077213 */ /* 0x000fc80000000000 */
[----:B------:R-:W0:Y:S01]  /*00e0*/  I2F.RP R3, R7 ;  /* 0x0000000700037306 */ /* 0x000e220000209400 */
[----:B-1----:R-:W-:-:S07]  /*00f0*/  USHF.L.U32 UR4, UR4, 0xa, URZ ;  /* 0x0000000a04047899 */ /* 0x002fce00080006ff */
[----:B0-----:R-:W0:Y:S02]  /*0100*/  MUFU.RCP R3, R3 ;  /* 0x0000000300037308 */ /* 0x001e240000001000 */
[----:B0-----:R-:W-:-:S06]  /*0110*/  IADD3 R4, PT, PT, R3, 0xffffffe, RZ ;  /* 0x0ffffffe03047810 */ /* 0x001fcc0007ffe0ff */
[----:B------:R0:W1:Y:S02]  /*0120*/  F2I.FTZ.U32.TRUNC.NTZ R5, R4 ;  /* 0x0000000400057305 */ /* 0x000064000021f000 */
[----:B0-----:R-:W-:Y:S01]  /*0130*/  HFMA2 R4, -RZ, RZ, 0, 0 ;  /* 0x00000000ff047431 */ /* 0x001fe200000001ff */
[----:B-1----:R-:W-:-:S05]  /*0140*/  IADD3 R6, PT, PT, RZ, -R5, RZ ;  /* 0x80000005ff067210 */ /* 0x002fca0007ffe0ff */
[----:B------:R-:W-:Y:S01]  /*0150*/  IMAD R9, R6, R7, RZ ;  /* 0x0000000706097224 */ /* 0x000fe200078e02ff */
[----:B------:R-:W-:-:S03]  /*0160*/  IABS R6, R2 ;  /* 0x0000000200067213 */ /* 0x000fc60000000000 */
[----:B------:R-:W-:Y:S01]  /*0170*/  IMAD.HI.U32 R5, R5, R9, R4 ;  /* 0x0000000905057227 */ /* 0x000fe200078e0004 */
[----:B------:R-:W-:Y:S02]  /*0180*/  IADD3 R6, PT, PT, RZ, -R6, RZ ;  /* 0x80000006ff067210 */ /* 0x000fe40007ffe0ff */
[----:B------:R-:W-:-:S03]  /*0190*/  SHF.L.U32 R4, R0, 0xa, RZ ;  /* 0x0000000a00047819 */ /* 0x000fc600000006ff */
[----:B------:R-:W-:-:S04]  /*01a0*/  IMAD.HI.U32 R5, R5, 0x2000000, RZ ;  /* 0x0200000005057827 */ /* 0x000fc800078e00ff */
[----:B------:R-:W-:Y:S02]  /*01b0*/  IMAD R6, R5, R6, 0x2000000 ;  /* 0x0200000005067424 */ /* 0x000fe400078e0206 */
[----:B------:R-:W0:Y:S03]  /*01c0*/  S2R R5, SR_TID.X ;  /* 0x0000000000057919 */ /* 0x000e260000002100 */
[----:B------:R-:W-:-:S13]  /*01d0*/  ISETP.GT.U32.AND P0, PT, R7, R6, PT ;  /* 0x000000060700720c */ /* 0x000fda0003f04070 */
[----:B------:R-:W-:Y:S02]  /*01e0*/  @!P0 IADD3 R6, PT, PT, R6, -R7, RZ ;  /* 0x8000000706068210 */ /* 0x000fe40007ffe0ff */
[----:B------:R-:W-:Y:S02]  /*01f0*/  ISETP.NE.AND P0, PT, R2, RZ, PT ;  /* 0x000000ff0200720c */ /* 0x000fe40003f05270 */
[----:B------:R-:W-:Y:S02]  /*0200*/  ISETP.GT.U32.AND P1, PT, R7, R6, PT ;  /* 0x000000060700720c */ /* 0x000fe40003f24070 */
[----:B0-----:R-:W-:Y:S01]  /*0210*/  LOP3.LUT R5, R5, UR4, RZ, 0xfc, !PT ;  /* 0x0000000405057c12 */ /* 0x001fe2000f8efcff */
[----:B------:R-:W-:-:S10]  /*0220*/  UMOV UR4, URZ ;  /* 0x000000ff00047c82 */ /* 0x000fd40008000000 */
[----:B------:R-:W-:Y:S02]  /*0230*/  @!P1 IADD3 R6, PT, PT, R6, -R7, RZ ;  /* 0x8000000706069210 */ /* 0x000fe40007ffe0ff */
[----:B------:R-:W-:-:S04]  /*0240*/  @!P0 LOP3.LUT R6, RZ, R2, RZ, 0x33, !PT ;  /* 0x00000002ff068212 */ /* 0x000fc800078e33ff */
[----:B--2---:R-:W-:-:S07]  /*0250*/  IADD3 R6, PT, PT, -R6, 0x2000000, RZ ;  /* 0x0200000006067810 */ /* 0x004fce0007ffe1ff */
.L_x_4:
[----:B------:R-:W-:Y:S01]  /*0260*/  ISETP.GE.AND P0, PT, R5, R6, PT ;  /* 0x000000060500720c */ /* 0x000fe20003f06270 */
[----:B------:R-:W-:Y:S01]  /*0270*/  UIADD3 UR4, UPT, UPT, UR4, 0x1, URZ ;  /* 0x0000000104047890 */ /* 0x000fe2000fffe0ff */
[----:B------:R-:W-:Y:S03]  /*0280*/  BSSY.RECONVERGENT B0, `(.L_x_0) ;  /* 0x00011c3000007945 */ /* 0x000fe60003800200 */
[----:B------:R-:W-:-:S08]  /*0290*/  UISETP.NE.AND UP0, UPT, UR4, 0x400, UPT ;  /* 0x000004000400788c */ /* 0x000fd0000bf05270 */
[----:B------:R-:W-:Y:S05]  /*02a0*/  @P0 BRA `(.L_x_1) ;  /* 0x0000011c00000947 */ /* 0x000fea0003800000 */
[----:B------:R-:W0:Y:S01]  /*02b0*/  LDC.64 R8, c[0x4][RZ] ;  /* 0x01000000ff087b82 */ /* 0x000e220000000a00 */
[----:B------:R-:W-:Y:S01]  /*02c0*/  BSSY.RECONVERGENT B1, `(.L_x_2) ;  /* 0x00011bd000017945 */ /* 0x000fe20003800200 */
[----:B------:R-:W-:Y:S02]  /*02d0*/  MOV R3, R13 ;  /* 0x0000000d00037202 */ /* 0x000fe40000000f00 */
[----:B------:R-:W-:-:S07]  /*02e0*/  MOV R25, R5 ;  /* 0x0000000500197202 */ /* 0x000fce0000000f00 */
.L_x_3:
[----:B0-----:R-:W-:-:S05]  /*02f0*/  IMAD.WIDE R26, R25, 0x8, R8 ;  /* 0x00000008191a7825 */ /* 0x001fca00078e0208 */
[----:B------:R0:W2:Y:S01]  /*0300*/  LDG.E.64.STRONG.SYS R18, desc[UR6][R26.64] ;  /* 0x000000061a127981 */ /* 0x0000a2000c1f5b00 */
[----:B------:R-:W-:-:S05]  /*0310*/  IMAD.WIDE R28, R4, 0x8, R26 ;  /* 0x00000008041c7825 */ /* 0x000fca00078e021a */
[----:B------:R-:W3:Y:S01]  /*0320*/  LDG.E.64.STRONG.SYS R16, desc[UR6][R28.64] ;  /* 0x000000061c107981 */ /* 0x000ee2000c1f5b00 */
[----:B------:R-:W-:-:S05]  /*0330*/  LEA R7, R0, R25, 0xb ;  /* 0x0000001900077211 */ /* 0x000fca00078e58ff */
[----:B------:R-:W-:-:S06]  /*0340*/  IMAD.WIDE R22, R7, 0x8, R8 ;  /* 0x0000000807167825 */ /* 0x000fcc00078e0208 */
[----:B------:R-:W4:Y:S01]  /*0350*/  LDG.E.64.STRONG.SYS R22, desc[UR6][R22.64] ;  /* 0x0000000616167981 */ /* 0x000f22000c1f5b00 */
[----:B------:R-:W-:Y:S02]  /*0360*/  IADD3 R13, PT, PT, R4, R7, RZ ;  /* 0x00000007040d7210 */ /* 0x000fe40007ffe0ff */
[----:B------:R-:W-:-:S03]  /*0370*/  LEA R7, R0, R25, 0xc ;  /* 0x0000001900077211 */ /* 0x000fc600078e60ff */
[----:B------:R-:W-:-:S06]  /*0380*/  IMAD.WIDE R12, R13, 0x8, R8 ;  /* 0x000000080d0c7825 */ /* 0x000fcc00078e0208 */
[----:B------:R-:W5:Y:S01]  /*0390*/  LDG.E.64.STRONG.SYS R12, desc[UR6][R12.64] ;  /* 0x000000060c0c7981 */ /* 0x000f62000c1f5b00 */
[----:B0-----:R-:W-:Y:S01]  /*03a0*/  IMAD.WIDE R26, R7, 0x8, R8 ;  /* 0x00000008071a7825 */ /* 0x001fe200078e0208 */
[----:B--2---:R-:W-:-:S04]  /*03b0*/  DADD R18, R18, R20 ;  /* 0x0000000012127229 */ /* 0x004fc80000000014 */
[----:B------:R0:W2:Y:S04]  /*03c0*/  LDG.E.64.STRONG.SYS R20, desc[UR6][R26.64] ;  /* 0x000000061a147981 */ /* 0x0000a8000c1f5b00 */
[----:B---3--:R-:W-:Y:S01]  /*03d0*/  DADD R16, R18, R16 ;  /* 0x0000000012107229 */ /* 0x008fe20000000010 */
[----:B------:R-:W-:-:S05]  /*03e0*/  IADD3 R19, PT, PT, R4, R7, RZ ;  /* 0x0000000704137210 */ /* 0x000fca0007ffe0ff */
[----:B------:R-:W-:-:S06]  /*03f0*/  IMAD.WIDE R18, R19, 0x8, R8 ;  /* 0x0000000813127825 */ /* 0x000fcc00078e0208 */
[----:B------:R-:W3:Y:S01]  /*0400*/  LDG.E.64.STRONG.SYS R18, desc[UR6][R18.64] ;  /* 0x0000000612127981 */ /* 0x000ee2000c1f5b00 */
[----:B------:R-:W-:Y:S01]  /*0410*/  LEA R7, R0, R7, 0xb ;  /* 0x0000000700077211 */ /* 0x000fe200078e58ff */
[----:B----4-:R-:W-:-:S04]  /*0420*/  DADD R22, R16, R22 ;  /* 0x0000000010167229 */ /* 0x010fc80000000016 */
[----:B------:R-:W-:-:S06]  /*0430*/  IMAD.WIDE R16, R7, 0x8, R8 ;  /* 0x0000000807107825 */ /* 0x000fcc00078e0208 */
[----:B------:R-:W4:Y:S01]  /*0440*/  LDG.E.64.STRONG.SYS R16, desc[UR6][R16.64] ;  /* 0x0000000610107981 */ /* 0x000f22000c1f5b00 */
[----:B-----5:R-:W-:Y:S01]  /*0450*/  DADD R22, R22, R12 ;  /* 0x0000000016167229 */ /* 0x020fe2000000000c */
[----:B------:R-:W-:-:S05]  /*0460*/  IADD3 R13, PT, PT, R4, R7, RZ ;  /* 0x00000007040d7210 */ /* 0x000fca0007ffe0ff */
[----:B------:R-:W-:Y:S01]  /*0470*/  IMAD.WIDE R12, R13, 0x8, R8 ;  /* 0x000000080d0c7825 */ /* 0x000fe200078e0208 */
[----:B------:R-:W-:-:S05]  /*0480*/  LEA R7, R0, R25, 0xd ;  /* 0x0000001900077211 */ /* 0x000fca00078e68ff */
[----:B------:R-:W5:Y:S01]  /*0490*/  LDG.E.64.STRONG.SYS R12, desc[UR6][R12.64] ;  /* 0x000000060c0c7981 */ /* 0x000f62000c1f5b00 */
[----:B------:R-:W-:Y:S01]  /*04a0*/  IMAD.WIDE R28, R7, 0x8, R8 ;  /* 0x00000008071c7825 */ /* 0x000fe200078e0208 */
[-C--:B0-----:R-:W-:Y:S01]  /*04b0*/  LEA R27, R0, R7.reuse, 0xb ;  /* 0x00000007001b7211 */ /* 0x081fe200078e58ff */
[----:B--2---:R-:W-:Y:S01]  /*04c0*/  DADD R20, R22, R20 ;  /* 0x0000000016147229 */ /* 0x004fe20000000014 */
[----:B------:R-:W-:-:S05]  /*04d0*/  IADD3 R23, PT, PT, R4, R7, RZ ;  /* 0x0000000704177210 */ /* 0x000fca0007ffe0ff */
[--C-:B------:R-:W-:Y:S02]  /*04e0*/  IMAD.WIDE R22, R23, 0x8, R8.reuse ;  /* 0x0000000817167825 */ /* 0x100fe400078e0208 */
[----:B---3--:R-:W-:Y:S02]  /*04f0*/  DADD R18, R20, R18 ;  /* 0x0000000014127229 */ /* 0x008fe40000000012 */
[----:B------:R-:W2:Y:S04]  /*0500*/  LDG.E.64.STRONG.SYS R20, desc[UR6][R28.64] ;  /* 0x000000061c147981 */ /* 0x000ea8000c1f5b00 */
[----:B------:R-:W3:Y:S02]  /*0510*/  LDG.E.64.STRONG.SYS R22, desc[UR6][R22.64] ;  /* 0x0000000616167981 */ /* 0x000ee4000c1f5b00 */
[----:B----4-:R-:W-:Y:S01]  /*0520*/  DADD R16, R18, R16 ;  /* 0x0000000012107229 */ /* 0x010fe20000000010 */
[----:B------:R-:W-:-:S06]  /*0530*/  IMAD.WIDE R18, R27, 0x8, R8 ;  /* 0x000000081b127825 */ /* 0x000fcc00078e0208 */
[----:B------:R-:W4:Y:S01]  /*0540*/  LDG.E.64.STRONG.SYS R18, desc[UR6][R18.64] ;  /* 0x0000000612127981 */ /* 0x000f22000c1f5b00 */
[----:B-----5:R-:W-:Y:S01]  /*0550*/  DADD R12, R16, R12 ;  /* 0x00000000100c7229 */ /* 0x020fe2000000000c */
[----:B------:R-:W-:Y:S02]  /*0560*/  IADD3 R17, PT, PT, R4, R27, RZ ;  /* 0x0000001b04117210 */ /* 0x000fe40007ffe0ff */
[----:B------:R-:W-:-:S03]  /*0570*/  LEA R7, R0, R7, 0xc ;  /* 0x0000000700077211 */ /* 0x000fc600078e60ff */
[----:B------:R-:W-:-:S06]  /*0580*/  IMAD.WIDE R16, R17, 0x8, R8 ;  /* 0x0000000811107825 */ /* 0x000fcc00078e0208 */
[----:B------:R-:W5:Y:S01]  /*0590*/  LDG.E.64.STRONG.SYS R16, desc[UR6][R16.64] ;  /* 0x0000000610107981 */ /* 0x000f62000c1f5b00 */
[----:B--2---:R-:W-:Y:S01]  /*05a0*/  DADD R20, R12, R20 ;  /* 0x000000000c147229 */ /* 0x004fe20000000014 */
[----:B------:R-:W-:-:S07]  /*05b0*/  IMAD.WIDE R12, R7, 0x8, R8 ;  /* 0x00000008070c7825 */ /* 0x000fce00078e0208 */
[----:B---3--:R-:W-:Y:S01]  /*05c0*/  DADD R22, R20, R22 ;  /* 0x0000000014167229 */ /* 0x008fe20000000016 */
[----:B------:R-:W2:Y:S01]  /*05d0*/  LDG.E.64.STRONG.SYS R12, desc[UR6][R12.64] ;  /* 0x000000060c0c7981 */ /* 0x000ea2000c1f5b00 */
        /* <DEDUP_REMOVED lines=13> */
[----:B------:R-:W-:Y:S01]  /*06b0*/  LEA R27, R0, R7, 0xb ;  /* 0x00000007001b7211 */ /* 0x000fe200078e58ff */
[----:B--2---:R-:W-:-:S03]  /*06c0*/  DADD R22, R22, R12 ;  /* 0x0000000016167229 */ /* 0x004fc6000000000c */
[----:B------:R0:W2:Y:S05]  /*06d0*/  LDG.E.64.STRONG.SYS R12, desc[UR6][R28.64] ;  /* 0x000000061c0c7981 */ /* 0x0000aa000c1f5b00 */
[----:B---3--:R-:W-:Y:S01]  /*06e0*/  DADD R20, R22, R20 ;  /* 0x0000000016147229 */ /* 0x008fe20000000014 */
[----:B------:R-:W-:-:S05]  /*06f0*/  IADD3 R23, PT, PT, R4, R7, RZ ;  /* 0x0000000704177210 */ /* 0x000fca0007ffe0ff */
[----:B------:R-:W-:-:S06]  /*0700*/  IMAD.WIDE R22, R23, 0x8, R8 ;  /* 0x0000000817167825 */ /* 0x000fcc00078e0208 */
[----:B------:R-:W3:Y:S01]  /*0710*/  LDG.E.64.STRONG.SYS R22, desc[UR6][R22.64] ;  /* 0x0000000616167981 */ /* 0x000ee2000c1f5b00 */
[----:B----4-:R-:W-:Y:S01]  /*0720*/  DADD R18, R20, R18 ;  /* 0x0000000014127229 */ /* 0x010fe20000000012 */
[----:B------:R-:W-:-:S06]  /*0730*/  IMAD.WIDE R20, R27, 0x8, R8 ;  /* 0x000000081b147825 */ /* 0x000fcc00078e0208 */
[----:B------:R-:W4:Y:S01]  /*0740*/  LDG.E.64.STRONG.SYS R20, desc[UR6][R20.64] ;  /* 0x0000000614147981 */ /* 0x000f22000c1f5b00 */
[----:B-----5:R-:W-:Y:S01]  /*0750*/  DADD R16, R18, R16 ;  /* 0x0000000012107229 */ /* 0x020fe20000000010 */
[----:B------:R-:W-:-:S05]  /*0760*/  IADD3 R19, PT, PT, R4, R27, RZ ;  /* 0x0000001b04137210 */ /* 0x000fca0007ffe0ff */
[----:B------:R-:W-:Y:S01]  /*0770*/  IMAD.WIDE R18, R19, 0x8, R8 ;  /* 0x0000000813127825 */ /* 0x000fe200078e0208 */
[----:B------:R-:W-:-:S05]  /*0780*/  LEA R27, R0, R7, 0xc ;  /* 0x00000007001b7211 */ /* 0x000fca00078e60ff */
        /* <DEDUP_REMOVED lines=18> */
[----:B------:R-:W-:Y:S01]  /*08b0*/  LEA R27, R0, R7, 0xb ;  /* 0x00000007001b7211 */ /* 0x000fe200078e58ff */
[----:B--2---:R-:W-:-:S03]  /*08c0*/  DADD R16, R18, R16 ;  /* 0x0000000012107229 */ /* 0x004fc60000000010 */
[----:B------:R-:W2:Y:S05]  /*08d0*/  LDG.E.64.STRONG.SYS R18, desc[UR6][R28.64] ;  /* 0x000000061c127981 */ /* 0x000eaa000c1f5b00 */
        /* <DEDUP_REMOVED lines=13> */
[----:B------:R-:W-:-:S06]  /*09b0*/  IMAD.WIDE R20, R7, 0x8, R8 ;  /* 0x0000000807147825 */ /* 0x000fcc00078e0208 */
[----:B------:R-:W2:Y:S01]  /*09c0*/  LDG.E.64.STRONG.SYS R20, desc[UR6][R20.64] ;  /* 0x0000000614147981 */ /* 0x000ea2000c1f5b00 */
[----:B---3--:R-:W-:Y:S01]  /*09d0*/  DADD R16, R18, R16 ;  /* 0x0000000012107229 */ /* 0x008fe20000000010 */
[----:B------:R-:W-:-:S05]  /*09e0*/  IADD3 R19, PT, PT, R4, R7, RZ ;  /* 0x0000000704137210 */ /* 0x000fca0007ffe0ff */
[----:B------:R-:W-:-:S06]  /*09f0*/  IMAD.WIDE R18, R19, 0x8, R8 ;  /* 0x0000000813127825 */ /* 0x000fcc00078e0208 */
[----:B------:R-:W3:Y:S01]  /*0a00*/  LDG.E.64.STRONG.SYS R18, desc[UR6][R18.64] ;  /* 0x0000000612127981 */ /* 0x000ee2000c1f5b00 */
[----:B------:R-:W-:Y:S01]  /*0a10*/  LEA R7, R0, R7, 0xb ;  /* 0x0000000700077211 */ /* 0x000fe200078e58ff */
[----:B----4-:R-:W-:-:S04]  /*0a20*/  DADD R26, R16, R12 ;  /* 0x00000000101a7229 */ /* 0x010fc8000000000c */
[----:B------:R-:W-:Y:S01]  /*0a30*/  IMAD.WIDE R16, R7, 0x8, R8 ;  /* 0x0000000807107825 */ /* 0x000fe200078e0208 */
[----:B------:R-:W-:-:S05]  /*0a40*/  IADD3 R13, PT, PT, R4, R7, RZ ;  /* 0x00000007040d7210 */ /* 0x000fca0007ffe0ff */
[----:B------:R-:W4:Y:S01]  /*0a50*/  LDG.E.64.STRONG.SYS R16, desc[UR6][R16.64] ;  /* 0x0000000610107981 */ /* 0x000f22000c1f5b00 */
[----:B------:R-:W-:-:S06]  /*0a60*/  IMAD.WIDE R12, R13, 0x8, R8 ;  /* 0x000000080d0c7825 */ /* 0x000fcc00078e0208 */
[----:B------:R-:W4:Y:S01]  /*0a70*/  LDG.E.64.STRONG.SYS R12, desc[UR6][R12.64] ;  /* 0x000000060c0c7981 */ /* 0x000f22000c1f5b00 */
[----:B-----5:R-:W-:Y:S01]  /*0a80*/  DADD R22, R26, R22 ;  /* 0x000000001a167229 */ /* 0x020fe20000000016 */
[----:B------:R-:W-:-:S05]  /*0a90*/  LEA R7, R0, R25, 0xf ;  /* 0x0000001900077211 */ /* 0x000fca00078e78ff */
[----:B------:R-:W-:Y:S01]  /*0aa0*/  IMAD.WIDE R26, R7, 0x8, R8 ;  /* 0x00000008071a7825 */ /* 0x000fe200078e0208 */
[----:B------:R-:W-:Y:S01]  /*0ab0*/  LEA R29, R0, R7, 0xb ;  /* 0x00000007001d7211 */ /* 0x000fe200078e58ff */
[----:B--2---:R-:W-:-:S08]  /*0ac0*/  DADD R20, R22, R20 ;  /* 0x0000000016147229 */ /* 0x004fd00000000014 */
[----:B---3--:R-:W-:Y:S01]  /*0ad0*/  DADD R22, R20, R18 ;  /* 0x0000000014167229 */ /* 0x008fe20000000012 */
[----:B------:R-:W-:Y:S01]  /*0ae0*/  IADD3 R21, PT, PT, R4, R7, RZ ;  /* 0x0000000704157210 */ /* 0x000fe20007ffe0ff */
[----:B------:R0:W2:Y:S04]  /*0af0*/  LDG.E.64.STRONG.SYS R18, desc[UR6][R26.64] ;  /* 0x000000061a127981 */ /* 0x0000a8000c1f5b00 */
[----:B------:R-:W-:-:S06]  /*0b00*/  IMAD.WIDE R20, R21, 0x8, R8 ;  /* 0x0000000815147825 */ /* 0x000fcc00078e0208 */
[----:B------:R-:W3:Y:S01]  /*0b10*/  LDG.E.64.STRONG.SYS R20, desc[UR6][R20.64] ;  /* 0x0000000614147981 */ /* 0x000ee2000c1f5b00 */
[----:B----4-:R-:W-:Y:S01]  /*0b20*/  DADD R22, R22, R16 ;  /* 0x0000000016167229 */ /* 0x010fe20000000010 */
[----:B------:R-:W-:-:S07]  /*0b30*/  IMAD.WIDE R16, R29, 0x8, R8 ;  /* 0x000000081d107825 */ /* 0x000fce00078e0208 */
[----:B------:R-:W-:Y:S01]  /*0b40*/  DADD R22, R22, R12 ;  /* 0x0000000016167229 */ /* 0x000fe2000000000c */
[----:B------:R-:W4:Y:S01]  /*0b50*/  LDG.E.64.STRONG.SYS R16, desc[UR6][R16.64] ;  /* 0x0000000610107981 */ /* 0x000f22000c1f5b00 */
[----:B------:R-:W-:-:S05]  /*0b60*/  IADD3 R13, PT, PT, R4, R29, RZ ;  /* 0x0000001d040d7210 */ /* 0x000fca0007ffe0ff */
[----:B------:R-:W-:-:S06]  /*0b70*/  IMAD.WIDE R12, R13, 0x8, R8 ;  /* 0x000000080d0c7825 */ /* 0x000fcc00078e0208 */
[----:B------:R-:W5:Y:S01]  /*0b80*/  LDG.E.64.STRONG.SYS R12, desc[UR6][R12.64] ;  /* 0x000000060c0c7981 */ /* 0x000f62000c1f5b00 */
[----:B0-----:R-:W-:Y:S01]  /*0b90*/  LEA R27, R0, R7, 0xc ;  /* 0x00000007001b7211 */ /* 0x001fe200078e60ff */
[----:B--2---:R-:W-:-:S03]  /*0ba0*/  DADD R18, R22, R18 ;  /* 0x0000000016127229 */ /* 0x004fc60000000012 */
[----:B------:R-:W-:-:S05]  /*0bb0*/  IADD3 R23, PT, PT, R4, R27, RZ ;  /* 0x0000001b04177210 */ /* 0x000fca0007ffe0ff */
[----:B---3--:R-:W-:Y:S01]  /*0bc0*/  DADD R20, R18, R20 ;  /* 0x0000000012147229 */ /* 0x008fe20000000014 */
[----:B------:R-:W-:-:S04]  /*0bd0*/  IMAD.WIDE R18, R27, 0x8, R8 ;  /* 0x000000081b127825 */ /* 0x000fc800078e0208 */
[----:B------:R-:W-:Y:S02]  /*0be0*/  IMAD.WIDE R22, R23, 0x8, R8 ;  /* 0x0000000817167825 */ /* 0x000fe400078e0208 */
[----:B------:R-:W2:Y:S04]  /*0bf0*/  LDG.E.64.STRONG.SYS R18, desc[UR6][R18.64] ;  /* 0x0000000612127981 */ /* 0x000ea8000c1f5b00 */
[----:B------:R-:W3:Y:S01]  /*0c00*/  LDG.E.64.STRONG.SYS R22, desc[UR6][R22.64] ;  /* 0x0000000616167981 */ /* 0x000ee2000c1f5b00 */
[----:B----4-:R-:W-:Y:S01]  /*0c10*/  DADD R20, R20, R16 ;  /* 0x0000000014147229 */ /* 0x010fe20000000010 */
[----:B------:R-:W-:-:S05]  /*0c20*/  LEA R27, R0, R27, 0xb ;  /* 0x0000001b001b7211 */ /* 0x000fca00078e58ff */
[----:B------:R-:W-:Y:S02]  /*0c30*/  IMAD.WIDE R16, R27, 0x8, R8 ;  /* 0x000000081b107825 */ /* 0x000fe400078e0208 */
[----:B-----5:R-:W-:Y:S01]  /*0c40*/  DADD R20, R20, R12 ;  /* 0x0000000014147229 */ /* 0x020fe2000000000c */
[----:B------:R-:W-:-:S03]  /*0c50*/  IADD3 R13, PT, PT, R4, R27, RZ ;  /* 0x0000001b040d7210 */ /* 0x000fc60007ffe0ff */
[----:B------:R-:W4:Y:S02]  /*0c60*/  LDG.E.64.STRONG.SYS R16, desc[UR6][R16.64] ;  /* 0x0000000610107981 */ /* 0x000f24000c1f5b00 */
[----:B------:R-:W-:-:S06]  /*0c70*/  IMAD.WIDE R12, R13, 0x8, R8 ;  /* 0x000000080d0c7825 */ /* 0x000fcc00078e0208 */
[----:B------:R-:W5:Y:S01]  /*0c80*/  LDG.E.64.STRONG.SYS R12, desc[UR6][R12.64] ;  /* 0x000000060c0c7981 */ /* 0x000f62000c1f5b00 */
[----:B------:R-:W-:-:S05]  /*0c90*/  LEA R27, R0, R7, 0xd ;  /* 0x00000007001b7211 */ /* 0x000fca00078e68ff */
[----:B------:R-:W-:Y:S01]  /*0ca0*/  IMAD.WIDE R28, R27, 0x8, R8 ;  /* 0x000000081b1c7825 */ /* 0x000fe200078e0208 */
[----:B--2---:R-:W-:-:S04]  /*0cb0*/  DADD R18, R20, R18 ;  /* 0x0000000014127229 */ /* 0x004fc80000000012 */
[----:B------:R0:W2:Y:S04]  /*0cc0*/  LDG.E.64.STRONG.SYS R20, desc[UR6][R28.64] ;  /* 0x000000061c147981 */ /* 0x0000a8000c1f5b00 */
[----:B---3--:R-:W-:Y:S01]  /*0cd0*/  DADD R22, R18, R22 ;  /* 0x0000000012167229 */ /* 0x008fe20000000016 */
[----:B------:R-:W-:-:S05]  /*0ce0*/  IADD3 R19, PT, PT, R4, R27, RZ ;  /* 0x0000001b04137210 */ /* 0x000fca0007ffe0ff */
[----:B------:R-:W-:-:S06]  /*0cf0*/  IMAD.WIDE R18, R19, 0x8, R8 ;  /* 0x0000000813127825 */ /* 0x000fcc00078e0208 */
[----:B------:R-:W3:Y:S01]  /*0d00*/  LDG.E.64.STRONG.SYS R18, desc[UR6][R18.64] ;  /* 0x0000000612127981 */ /* 0x000ee2000c1f5b00 */
[----:B----4-:R-:W-:Y:S01]  /*0d10*/  DADD R16, R22, R16 ;  /* 0x0000000016107229 */ /* 0x010fe20000000010 */
[----:B------:R-:W-:-:S07]  /*0d20*/  LEA R23, R0, R27, 0xb ;  /* 0x0000001b00177211 */ /* 0x000fce00078e58ff */
[----:B-----5:R-:W-:Y:S01]  /*0d30*/  DADD R12, R16, R12 ;  /* 0x00000000100c7229 */ /* 0x020fe2000000000c */
[----:B------:R-:W-:-:S06]  /*0d40*/  IMAD.WIDE R16, R23, 0x8, R8 ;  /* 0x0000000817107825 */ /* 0x000fcc00078e0208 */
[----:B------:R-:W4:Y:S01]  /*0d50*/  LDG.E.64.STRONG.SYS R16, desc[UR6][R16.64] ;  /* 0x0000000610107981 */ /* 0x000f22000c1f5b00 */
[----:B------:R-:W-:Y:S02]  /*0d60*/  IADD3 R23, PT, PT, R4, R23, RZ ;  /* 0x0000001704177210 */ /* 0x000fe40007ffe0ff */
[----:B------:R-:W-:-:S05]  /*0d70*/  LEA R27, R0, R27, 0xc ;  /* 0x0000001b001b7211 */ /* 0x000fca00078e60ff */
[----:B0-----:R-:W-:Y:S01]  /*0d80*/  IMAD.WIDE R28, R27, 0x8, R8 ;  /* 0x000000081b1c7825 */ /* 0x001fe200078e0208 */
[----:B--2---:R-:W-:-:S03]  /*0d90*/  DADD R20, R12, R20 ;  /* 0x000000000c147229 */ /* 0x004fc60000000014 */
[----:B------:R-:W-:-:S06]  /*0da0*/  IMAD.WIDE R12, R23, 0x8, R8 ;  /* 0x00000008170c7825 */ /* 0x000fcc00078e0208 */
[----:B------:R-:W2:Y:S04]  /*0db0*/  LDG.E.64.STRONG.SYS R12, desc[UR6][R12.64] ;  /* 0x000000060c0c7981 */ /* 0x000ea8000c1f5b00 */
[----:B------:R-:W5:Y:S01]  /*0dc0*/  LDG.E.64.STRONG.SYS R22, desc[UR6][R28.64] ;  /* 0x000000061c167981 */ /* 0x000f62000c1f5b00 */
        /* <DEDUP_REMOVED lines=8> */
[----:B------:R-:W-:Y:S01]  /*0e50*/  LEA R7, R0, R7, 0xe ;  /* 0x0000000700077211 */ /* 0x000fe200078e70ff */
[----:B--2---:R-:W-:Y:S01]  /*0e60*/  DADD R12, R16, R12 ;  /* 0x00000000100c7229 */ /* 0x004fe2000000000c */
[----:B------:R-:W-:-:S05]  /*0e70*/  IADD3 R17, PT, PT, R4, R27, RZ ;  /* 0x0000001b04117210 */ /* 0x000fca0007ffe0ff */
[--C-:B------:R-:W-:Y:S02]  /*0e80*/  IMAD.WIDE R16, R17, 0x8, R8.reuse ;  /* 0x0000000811107825 */ /* 0x100fe400078e0208 */
[----:B-----5:R-:W-:Y:S02]  /*0e90*/  DADD R22, R12, R22 ;  /* 0x000000000c167229 */ /* 0x020fe40000000016 */
[----:B------:R-:W-:Y:S02]  /*0ea0*/  IMAD.WIDE R12, R7, 0x8, R8 ;  /* 0x00000008070c7825 */ /* 0x000fe400078e0208 */
        /* <DEDUP_REMOVED lines=10> */
[----:B------:R-:W-:Y:S01]  /*0f50*/  IADD3 R27, PT, PT, R4, R27, RZ ;  /* 0x0000001b041b7210 */ /* 0x000fe20007ffe0ff */
[----:B--2---:R-:W-:-:S08]  /*0f60*/  DADD R16, R18, R16 ;  /* 0x0000000012107229 */ /* 0x004fd00000000010 */
[----:B-----5:R-:W-:Y:S01]  /*0f70*/  DADD R16, R16, R12 ;  /* 0x0000000010107229 */ /* 0x020fe2000000000c */
[----:B------:R-:W-:Y:S01]  /*0f80*/  IMAD.WIDE R12, R27, 0x8, R8 ;  /* 0x000000081b0c7825 */ /* 0x000fe200078e0208 */
[----:B------:R-:W-:-:S05]  /*0f90*/  LEA R27, R0, R7, 0xc ;  /* 0x00000007001b7211 */ /* 0x000fca00078e60ff */
[----:B------:R-:W2:Y:S01]  /*0fa0*/  LDG.E.64.STRONG.SYS R12, desc[UR6][R12.64] ;  /* 0x000000060c0c7981 */ /* 0x000ea2000c1f5b00 */
[----:B------:R-:W-:Y:S01]  /*0fb0*/  IMAD.WIDE R28, R27, 0x8, R8 ;  /* 0x000000081b1c7825 */ /* 0x000fe200078e0208 */
[----:B------:R-:W-:Y:S01]  /*0fc0*/  IADD3 R19, PT, PT, R4, R27, RZ ;  /* 0x0000001b04137210 */ /* 0x000fe20007ffe0ff */
[----:B---3--:R-:W-:-:S03]  /*0fd0*/  DADD R22, R16, R22 ;  /* 0x0000000010167229 */ /* 0x008fc60000000016 */
[----:B------:R-:W3:Y:S01]  /*0fe0*/  LDG.E.64.STRONG.SYS R16, desc[UR6][R28.64] ;  /* 0x000000061c107981 */ /* 0x000ee2000c1f5b00 */
[----:B------:R-:W-:-:S06]  /*0ff0*/  IMAD.WIDE R18, R19, 0x8, R8 ;  /* 0x0000000813127825 */ /* 0x000fcc00078e0208 */
[----:B------:R-:W5:Y:S01]  /*1000*/  LDG.E.64.STRONG.SYS R18, desc[UR6][R18.64] ;  /* 0x0000000612127981 */ /* 0x000f62000c1f5b00 */
[----:B------:R-:W-:Y:S01]  /*1010*/  LEA R27, R0, R27, 0xb ;  /* 0x0000001b001b7211 */ /* 0x000fe200078e58ff */
[----:B----4-:R-:W-:-:S04]  /*1020*/  DADD R20, R22, R20 ;  /* 0x0000000016147229 */ /* 0x010fc80000000014 */
[----:B------:R-:W-:-:S06]  /*1030*/  IMAD.WIDE R22, R27, 0x8, R8 ;  /* 0x000000081b167825 */ /* 0x000fcc00078e0208 */
[----:B------:R-:W4:Y:S01]  /*1040*/  LDG.E.64.STRONG.SYS R22, desc[UR6][R22.64] ;  /* 0x0000000616167981 */ /* 0x000f22000c1f5b00 */
[----:B------:R-:W-:Y:S01]  /*1050*/  LEA R7, R0, R7, 0xd ;  /* 0x0000000700077211 */ /* 0x000fe200078e68ff */
[----:B--2---:R-:W-:Y:S01]  /*1060*/  DADD R12, R20, R12 ;  /* 0x00000000140c7229 */ /* 0x004fe2000000000c */
[----:B------:R-:W-:-:S05]  /*1070*/  IADD3 R21, PT, PT, R4, R27, RZ ;  /* 0x0000001b04157210 */ /* 0x000fca0007ffe0ff */
[----:B------:R-:W-:Y:S02]  /*1080*/  IMAD.WIDE R20, R21, 0x8, R8 ;  /* 0x0000000815147825 */ /* 0x000fe400078e0208 */
[----:B---3--:R-:W-:-:S04]  /*1090*/  DADD R16, R12, R16 ;  /* 0x000000000c107229 */ /* 0x008fc80000000010 */
[----:B------:R-:W2:Y:S01]  /*10a0*/  LDG.E.64.STRONG.SYS R20, desc[UR6][R20.64] ;  /* 0x0000000614147981 */ /* 0x000ea2000c1f5b00 */
[----:B------:R-:W-:-:S03]  /*10b0*/  IMAD.WIDE R12, R7, 0x8, R8 ;  /* 0x00000008070c7825 */ /* 0x000fc600078e0208 */
[----:B-----5:R-:W-:Y:S01]  /*10c0*/  DADD R18, R16, R18 ;  /* 0x0000000010127229 */ /* 0x020fe20000000012 */
[----:B------:R-:W-:Y:S02]  /*10d0*/  IADD3 R17, PT, PT, R4, R7, RZ ;  /* 0x0000000704117210 */ /* 0x000fe40007ffe0ff */
[----:B------:R-:W3:Y:S03]  /*10e0*/  LDG.E.64.STRONG.SYS R12, desc[UR6][R12.64] ;  /* 0x000000060c0c7981 */ /* 0x000ee6000c1f5b00 */
        /* <DEDUP_REMOVED lines=10> */
[----:B---3--:R-:W-:Y:S02]  /*1190*/  DADD R20, R20, R12 ;  /* 0x0000000014147229 */ /* 0x008fe4000000000c */
[----:B------:R-:W-:Y:S02]  /*11a0*/  IMAD.WIDE R12, R7, 0x8, R8 ;  /* 0x00000008070c7825 */ /* 0x000fe400078e0208 */
[----:B------:R-:W2:Y:S04]  /*11b0*/  LDG.E.64.STRONG.SYS R22, desc[UR6][R22.64] ;  /* 0x0000000616167981 */ /* 0x000ea8000c1f5b00 */
[----:B------:R-:W3:Y:S01]  /*11c0*/  LDG.E.64.STRONG.SYS R12, desc[UR6][R12.64] ;  /* 0x000000060c0c7981 */ /* 0x000ee2000c1f5b00 */
[----:B-----5:R-:W-:Y:S01]  /*11d0*/  DADD R20, R20, R16 ;  /* 0x0000000014147229 */ /* 0x020fe20000000010 */
[----:B------:R-:W-:-:S05]  /*11e0*/  IADD3 R17, PT, PT, R4, R7, RZ ;  /* 0x0000000704117210 */ /* 0x000fca0007ffe0ff */
[----:B------:R-:W-:Y:S01]  /*11f0*/  IMAD.WIDE R16, R17, 0x8, R8 ;  /* 0x0000000811107825 */ /* 0x000fe200078e0208 */
[----:B------:R-:W-:-:S05]  /*1200*/  LEA R7, R0, R7, 0xb ;  /* 0x0000000700077211 */ /* 0x000fca00078e58ff */
[----:B------:R-:W5:Y:S01]  /*1210*/  LDG.E.64.STRONG.SYS R16, desc[UR6][R16.64] ;  /* 0x0000000610107981 */ /* 0x000f62000c1f5b00 */
[----:B------:R-:W-:Y:S01]  /*1220*/  IMAD.WIDE R28, R7, 0x8, R8 ;  /* 0x00000008071c7825 */ /* 0x000fe200078e0208 */
[----:B----4-:R-:W-:Y:S01]  /*1230*/  DADD R26, R20, R18 ;  /* 0x00000000141a7229 */ /* 0x010fe20000000012 */
[----:B------:R-:W-:-:S03]  /*1240*/  IADD3 R19, PT, PT, R4, R7, RZ ;  /* 0x0000000704137210 */ /* 0x000fc60007ffe0ff */
[----:B------:R-:W4:Y:S02]  /*1250*/  LDG.E.64.STRONG.SYS R20, desc[UR6][R28.64] ;  /* 0x000000061c147981 */ /* 0x000f24000c1f5b00 */
[----:B------:R-:W-:-:S06]  /*1260*/  IMAD.WIDE R18, R19, 0x8, R8 ;  /* 0x0000000813127825 */ /* 0x000fcc00078e0208 */
[----:B------:R-:W4:Y:S01]  /*1270*/  LDG.E.64.STRONG.SYS R18, desc[UR6][R18.64] ;  /* 0x0000000612127981 */ /* 0x000f22000c1f5b00 */
[----:B------:R-:W-:Y:S01]  /*1280*/  LEA R7, R0, R25, 0x10 ;  /* 0x0000001900077211 */ /* 0x000fe200078e80ff */
[----:B--2---:R-:W-:-:S08]  /*1290*/  DADD R22, R26, R22 ;  /* 0x000000001a167229 */ /* 0x004fd00000000016 */
[----:B---3--:R-:W-:-:S08]  /*12a0*/  DADD R12, R22, R12 ;  /* 0x00000000160c7229 */ /* 0x008fd0000000000c */
[----:B-----5:R-:W-:Y:S01]  /*12b0*/  DADD R22, R12, R16 ;  /* 0x000000000c167229 */ /* 0x020fe20000000010 */
[----:B------:R-:W-:Y:S01]  /*12c0*/  IMAD.WIDE R12, R7, 0x8, R8 ;  /* 0x00000008070c7825 */ /* 0x000fe200078e0208 */
[----:B------:R-:W-:-:S05]  /*12d0*/  IADD3 R17, PT, PT, R4, R7, RZ ;  /* 0x0000000704117210 */ /* 0x000fca0007ffe0ff */
[----:B------:R-:W2:Y:S01]  /*12e0*/  LDG.E.64.STRONG.SYS R12, desc[UR6][R12.64] ;  /* 0x000000060c0c7981 */ /* 0x000ea2000c1f5b00 */
[----:B----4-:R-:W-:Y:S01]  /*12f0*/  DADD R20, R22, R20 ;  /* 0x0000000016147229 */ /* 0x010fe20000000014 */
[----:B------:R-:W-:Y:S01]  /*1300*/  IMAD.WIDE R22, R17, 0x8, R8 ;  /* 0x0000000811167825 */ /* 0x000fe200078e0208 */
[----:B------:R-:W-:-:S05]  /*1310*/  LEA R17, R0, R7, 0xb ;  /* 0x0000000700117211 */ /* 0x000fca00078e58ff */
[----:B------:R-:W3:Y:S01]  /*1320*/  LDG.E.64.STRONG.SYS R22, desc[UR6][R22.64] ;  /* 0x0000000616167981 */ /* 0x000ee2000c1f5b00 */
[----:B------:R-:W-:Y:S01]  /*1330*/  IMAD.WIDE R28, R17, 0x8, R8 ;  /* 0x00000008111c7825 */ /* 0x000fe200078e0208 */
[----:B------:R-:W-:Y:S01]  /*1340*/  DADD R18, R20, R18 ;  /* 0x0000000014127229 */ /* 0x000fe20000000012 */
[----:B------:R-:W-:-:S03]  /*1350*/  IADD3 R21, PT, PT, R4, R17, RZ ;  /* 0x0000001104157210 */ /* 0x000fc60007ffe0ff */
[----:B------:R-:W4:Y:S02]  /*1360*/  LDG.E.64.STRONG.SYS R16, desc[UR6][R28.64] ;  /* 0x000000061c107981 */ /* 0x000f24000c1f5b00 */
[----:B------:R-:W-:-:S06]  /*1370*/  IMAD.WIDE R20, R21, 0x8, R8 ;  /* 0x0000000815147825 */ /* 0x000fcc00078e0208 */
[----:B------:R-:W5:Y:S01]  /*1380*/  LDG.E.64.STRONG.SYS R20, desc[UR6][R20.64] ;  /* 0x0000000614147981 */ /* 0x000f62000c1f5b00 */
[----:B------:R-:W-:Y:S01]  /*1390*/  LEA R27, R0, R7, 0xc ;  /* 0x00000007001b7211 */ /* 0x000fe200078e60ff */
[----:B--2---:R-:W-:-:S04]  /*13a0*/  DADD R12, R18, R12 ;  /* 0x00000000120c7229 */ /* 0x004fc8000000000c */
[----:B------:R-:W-:-:S06]  /*13b0*/  IMAD.WIDE R18, R27, 0x8, R8 ;  /* 0x000000081b127825 */ /* 0x000fcc00078e0208 */
[----:B------:R-:W2:Y:S01]  /*13c0*/  LDG.E.64.STRONG.SYS R18, desc[UR6][R18.64] ;  /* 0x0000000612127981 */ /* 0x000ea2000c1f5b00 */
[----:B---3--:R-:W-:Y:S01]  /*13d0*/  DADD R12, R12, R22 ;  /* 0x000000000c0c7229 */ /* 0x008fe20000000016 */
[----:B------:R-:W-:-:S07]  /*13e0*/  IADD3 R23, PT, PT, R4, R27, RZ ;  /* 0x0000001b04177210 */ /* 0x000fce0007ffe0ff */
[----:B----4-:R-:W-:Y:S01]  /*13f0*/  DADD R12, R12, R16 ;  /* 0x000000000c0c7229 */ /* 0x010fe20000000010 */
[----:B------:R-:W-:Y:S01]  /*1400*/  IMAD.WIDE R16, R23, 0x8, R8 ;  /* 0x0000000817107825 */ /* 0x000fe200078e0208 */
[----:B------:R-:W-:-:S05]  /*1410*/  LEA R23, R0, R27, 0xb ;  /* 0x0000001b00177211 */ /* 0x000fca00078e58ff */
[----:B------:R-:W3:Y:S01]  /*1420*/  LDG.E.64.STRONG.SYS R16, desc[UR6][R16.64] ;  /* 0x0000000610107981 */ /* 0x000ee2000c1f5b00 */
[----:B------:R-:W-:Y:S01]  /*1430*/  IMAD.WIDE R28, R23, 0x8, R8 ;  /* 0x00000008171c7825 */ /* 0x000fe200078e0208 */
[----:B-----5:R-:W-:-:S04]  /*1440*/  DADD R20, R12, R20 ;  /* 0x000000000c147229 */ /* 0x020fc80000000014 */
[----:B------:R-:W4:Y:S01]  /*1450*/  LDG.E.64.STRONG.SYS R12, desc[UR6][R28.64] ;  /* 0x000000061c0c7981 */ /* 0x000f22000c1f5b00 */
[----:B------:R-:W-:-:S05]  /*1460*/  IADD3 R23, PT, PT, R4, R23, RZ ;  /* 0x0000001704177210 */ /* 0x000fca0007ffe0ff */
[----:B------:R-:W-:-:S06]  /*1470*/  IMAD.WIDE R22, R23, 0x8, R8 ;  /* 0x0000000817167825 */ /* 0x000fcc00078e0208 */
[----:B------:R-:W5:Y:S01]  /*1480*/  LDG.E.64.STRONG.SYS R22, desc[UR6][R22.64] ;  /* 0x0000000616167981 */ /* 0x000f62000c1f5b00 */
[----:B------:R-:W-:Y:S01]  /*1490*/  LEA R27, R0, R7, 0xd ;  /* 0x00000007001b7211 */ /* 0x000fe200078e68ff */
[----:B--2---:R-:W-:-:S03]  /*14a0*/  DADD R18, R20, R18 ;  /* 0x0000000014127229 */ /* 0x004fc60000000012 */
[----:B------:R-:W-:-:S05]  /*14b0*/  IADD3 R21, PT, PT, R4, R27, RZ ;  /* 0x0000001b04157210 */ /* 0x000fca0007ffe0ff */
[----:B---3--:R-:W-:Y:S01]  /*14c0*/  DADD R16, R18, R16 ;  /* 0x0000000012107229 */ /* 0x008fe20000000010 */
[----:B------:R-:W-:-:S06]  /*14d0*/  IMAD.WIDE R18, R27, 0x8, R8 ;  /* 0x000000081b127825 */ /* 0x000fcc00078e0208 */
[----:B------:R-:W2:Y:S01]  /*14e0*/  LDG.E.64.STRONG.SYS R18, desc[UR6][R18.64] ;  /* 0x0000000612127981 */ /* 0x000ea2000c1f5b00 */
[----:B----4-:R-:W-:Y:S01]  /*14f0*/  DADD R12, R16, R12 ;  /* 0x00000000100c7229 */ /* 0x010fe2000000000c */
[----:B------:R-:W-:-:S06]  /*1500*/  IMAD.WIDE R16, R21, 0x8, R8 ;  /* 0x0000000815107825 */ /* 0x000fcc00078e0208 */
[----:B------:R-:W3:Y:S01]  /*1510*/  LDG.E.64.STRONG.SYS R16, desc[UR6][R16.64] ;  /* 0x0000000610107981 */ /* 0x000ee2000c1f5b00 */
[----:B------:R-:W-:Y:S01]  /*1520*/  LEA R21, R0, R27, 0xb ;  /* 0x0000001b00157211 */ /* 0x000fe200078e58ff */
[----:B-----5:R-:W-:-:S04]  /*1530*/  DADD R22, R12, R22 ;  /* 0x000000000c167229 */ /* 0x020fc80000000016 */
[----:B------:R-:W-:Y:S01]  /*1540*/  IMAD.WIDE R12, R21, 0x8, R8 ;  /* 0x00000008150c7825 */ /* 0x000fe200078e0208 */
[----:B------:R-:W-:-:S05]  /*1550*/  IADD3 R21, PT, PT, R4, R21, RZ ;  /* 0x0000001504157210 */ /* 0x000fca0007ffe0ff */
[----:B------:R-:W4:Y:S01]  /*1560*/  LDG.E.64.STRONG.SYS R12, desc[UR6][R12.64] ;  /* 0x000000060c0c7981 */ /* 0x000f22000c1f5b00 */
[----:B------:R-:W-:-:S06]  /*1570*/  IMAD.WIDE R20, R21, 0x8, R8 ;  /* 0x0000000815147825 */ /* 0x000fcc00078e0208 */
[----:B------:R-:W5:Y:S01]  /*1580*/  LDG.E.64.STRONG.SYS R20, desc[UR6][R20.64] ;  /* 0x0000000614147981 */ /* 0x000f62000c1f5b00 */
[----:B------:R-:W-:Y:S01]  /*1590*/  LEA R27, R0, R27, 0xc ;  /* 0x0000001b001b7211 */ /* 0x000fe200078e60ff */
[----:B--2---:R-:W-:-:S08]  /*15a0*/  DADD R18, R22, R18 ;  /* 0x0000000016127229 */ /* 0x004fd00000000012 */
[----:B---3--:R-:W-:Y:S01]  /*15b0*/  DADD R22, R18, R16 ;  /* 0x0000000012167229 */ /* 0x008fe20000000010 */
[----:B------:R-:W-:Y:S01]  /*15c0*/  IMAD.WIDE R18, R27, 0x8, R8 ;  /* 0x000000081b127825 */ /* 0x000fe200078e0208 */
[----:B------:R-:W-:-:S05]  /*15d0*/  IADD3 R17, PT, PT, R4, R27, RZ ;  /* 0x0000001b04117210 */ /* 0x000fca0007ffe0ff */
[----:B------:R-:W2:Y:S01]  /*15e0*/  LDG.E.64.STRONG.SYS R18, desc[UR6][R18.64] ;  /* 0x0000000612127981 */ /* 0x000ea2000c1f5b00 */
[----:B------:R-:W-:Y:S01]  /*15f0*/  IMAD.WIDE R16, R17, 0x8, R8 ;  /* 0x0000000811107825 */ /* 0x000fe200078e0208 */
[----:B------:R-:W-:-:S05]  /*1600*/  LEA R27, R0, R27, 0xb ;  /* 0x0000001b001b7211 */ /* 0x000fca00078e58ff */
[----:B------:R-:W3:Y:S01]  /*1610*/  LDG.E.64.STRONG.SYS R16, desc[UR6][R16.64] ;  /* 0x0000000610107981 */ /* 0x000ee2000c1f5b00 */
[----:B----4-:R-:W-:Y:S01]  /*1620*/  DADD R22, R22, R12 ;  /* 0x0000000016167229 */ /* 0x010fe2000000000c */
[----:B------:R-:W-:Y:S01]  /*1630*/  IMAD.WIDE R12, R27, 0x8, R8 ;  /* 0x000000081b0c7825 */ /* 0x000fe200078e0208 */
[----:B------:R-:W-:-:S05]  /*1640*/  IADD3 R27, PT, PT, R4, R27, RZ ;  /* 0x0000001b041b7210 */ /* 0x000fca0007ffe0ff */
[----:B------:R-:W4:Y:S01]  /*1650*/  LDG.E.64.STRONG.SYS R12, desc[UR6][R12.64] ;  /* 0x000000060c0c7981 */ /* 0x000f22000c1f5b00 */
[----:B-----5:R-:W-:Y:S01]  /*1660*/  DADD R22, R22, R20 ;  /* 0x0000000016167229 */ /* 0x020fe20000000014 */
[----:B------:R-:W-:-:S06]  /*1670*/  IMAD.WIDE R20, R27, 0x8, R8 ;  /* 0x000000081b147825 */ /* 0x000fcc00078e0208 */
[----:B------:R-:W5:Y:S01]  /*1680*/  LDG.E.64.STRONG.SYS R20, desc[UR6][R20.64] ;  /* 0x0000000614147981 */ /* 0x000f62000c1f5b00 */
[----:B------:R-:W-:Y:S01]  /*1690*/  LEA R27, R0, R7, 0xe ;  /* 0x00000007001b7211 */ /* 0x000fe200078e70ff */
[----:B--2---:R-:W-:-:S03]  /*16a0*/  DADD R18, R22, R18 ;  /* 0x0000000016127229 */ /* 0x004fc60000000012 */
[----:B------:R-:W-:-:S05]  /*16b0*/  IADD3 R23, PT, PT, R4, R27, RZ ;  /* 0x0000001b04177210 */ /* 0x000fca0007ffe0ff */
[----:B---3--:R-:W-:Y:S01]  /*16c0*/  DADD R18, R18, R16 ;  /* 0x0000000012127229 */ /* 0x008fe20000000010 */
[----:B------:R-:W-:-:S04]  /*16d0*/  IMAD.WIDE R16, R27, 0x8, R8 ;  /* 0x000000081b107825 */ /* 0x000fc800078e0208 */
[--C-:B------:R-:W-:Y:S02]  /*16e0*/  IMAD.WIDE R22, R23, 0x8, R8.reuse ;  /* 0x0000000817167825 */ /* 0x100fe400078e0208 */
[----:B------:R-:W2:Y:S01]  /*16f0*/  LDG.E.64.STRONG.SYS R16, desc[UR6][R16.64] ;  /* 0x0000000610107981 */ /* 0x000ea2000c1f5b00 */
[----:B----4-:R-:W-:Y:S01]  /*1700*/  DADD R12, R18, R12 ;  /* 0x00000000120c7229 */ /* 0x010fe2000000000c */
[----:B------:R-:W-:Y:S02]  /*1710*/  LEA R19, R0, R27, 0xb ;  /* 0x0000001b00137211 */ /* 0x000fe400078e58ff */
[----:B------:R-:W3:Y:S03]  /*1720*/  LDG.E.64.STRONG.SYS R22, desc[UR6][R22.64] ;  /* 0x0000000616167981 */ /* 0x000ee6000c1f5b00 */
[----:B------:R-:W-:Y:S02]  /*1730*/  IMAD.WIDE R28, R19, 0x8, R8 ;  /* 0x00000008131c7825 */ /* 0x000fe400078e0208 */
[----:B-----5:R-:W-:-:S03]  /*1740*/  DADD R20, R12, R20 ;  /* 0x000000000c147229 */ /* 0x020fc60000000014 */
[----:B------:R-:W4:Y:S01]  /*1750*/  LDG.E.64.STRONG.SYS R12, desc[UR6][R28.64] ;  /* 0x000000061c0c7981 */ /* 0x000f22000c1f5b00 */
[----:B------:R-:W-:-:S05]  /*1760*/  IADD3 R19, PT, PT, R4, R19, RZ ;  /* 0x0000001304137210 */ /* 0x000fca0007ffe0ff */
[----:B------:R-:W-:-:S06]  /*1770*/  IMAD.WIDE R18, R19, 0x8, R8 ;  /* 0x0000000813127825 */ /* 0x000fcc00078e0208 */
[----:B------:R-:W5:Y:S01]  /*1780*/  LDG.E.64.STRONG.SYS R18, desc[UR6][R18.64] ;  /* 0x0000000612127981 */ /* 0x000f62000c1f5b00 */
[----:B--2---:R-:W-:Y:S01]  /*1790*/  DADD R16, R20, R16 ;  /* 0x0000000014107229 */ /* 0x004fe20000000010 */
[----:B------:R-:W-:-:S07]  /*17a0*/  LEA R21, R0, R27, 0xc ;  /* 0x0000001b00157211 */ /* 0x000fce00078e60ff */
[----:B---3--:R-:W-:Y:S01]  /*17b0*/  DADD R22, R16, R22 ;  /* 0x0000000010167229 */ /* 0x008fe20000000016 */
[----:B------:R-:W-:Y:S01]  /*17c0*/  IMAD.WIDE R16, R21, 0x8, R8 ;  /* 0x0000000815107825 */ /* 0x000fe200078e0208 */
[----:B------:R-:W-:-:S05]  /*17d0*/  IADD3 R20, PT, PT, R4, R21, RZ ;  /* 0x0000001504147210 */ /* 0x000fca0007ffe0ff */
        /* <DEDUP_REMOVED lines=12> */
[----:B--2---:R-:W-:-:S04]  /*18a0*/  DADD R16, R18, R16 ;  /* 0x0000000012107229 */ /* 0x004fc80000000010 */
[----:B------:R-:W-:-:S06]  /*18b0*/  IMAD.WIDE R18, R27, 0x8, R8 ;  /* 0x000000081b127825 */ /* 0x000fcc00078e0208 */
[----:B------:R-:W2:Y:S01]  /*18c0*/  LDG.E.64.STRONG.SYS R18, desc[UR6][R18.64] ;  /* 0x0000000612127981 */ /* 0x000ea2000c1f5b00 */
[----:B---3--:R-:W-:Y:S01]  /*18d0*/  DADD R22, R16, R22 ;  /* 0x0000000010167229 */ /* 0x008fe20000000016 */
[----:B------:R-:W-:-:S05]  /*18e0*/  IADD3 R17, PT, PT, R4, R27, RZ ;  /* 0x0000001b04117210 */ /* 0x000fca0007ffe0ff */
[----:B------:R-:W-:-:S06]  /*18f0*/  IMAD.WIDE R16, R17, 0x8, R8 ;  /* 0x0000000811107825 */ /* 0x000fcc00078e0208 */
[----:B------:R-:W3:Y:S01]  /*1900*/  LDG.E.64.STRONG.SYS R16, desc[UR6][R16.64] ;  /* 0x0000000610107981 */ /* 0x000ee2000c1f5b00 */
[----:B----4-:R-:W-:Y:S01]  /*1910*/  DADD R12, R22, R12 ;  /* 0x00000000160c7229 */ /* 0x010fe2000000000c */
[----:B------:R-:W-:-:S07]  /*1920*/  LEA R23, R0, R27, 0xb ;  /* 0x0000001b00177211 */ /* 0x000fce00078e58ff */
[----:B-----5:R-:W-:Y:S01]  /*1930*/  DADD R20, R12, R20 ;  /* 0x000000000c147229 */ /* 0x020fe20000000014 */
        /* <DEDUP_REMOVED lines=15> */
[----:B------:R-:W-:-:S04]  /*1a30*/  IMAD.WIDE R16, R27, 0x8, R8 ;  /* 0x000000081b107825 */ /* 0x000fc800078e0208 */
[----:B-----5:R-:W-:Y:S02]  /*1a40*/  DADD R22, R12, R22 ;  /* 0x000000000c167229 */ /* 0x020fe40000000016 */
[----:B------:R-:W4:Y:S01]  /*1a50*/  LDG.E.64.STRONG.SYS R16, desc[UR6][R16.64] ;  /* 0x0000000610107981 */ /* 0x000f22000c1f5b00 */
[----:B------:R-:W-:-:S05]  /*1a60*/  IADD3 R13, PT, PT, R4, R27, RZ ;  /* 0x0000001b040d7210 */ /* 0x000fca0007ffe0ff */
[----:B------:R-:W-:-:S06]  /*1a70*/  IMAD.WIDE R12, R13, 0x8, R8 ;  /* 0x000000080d0c7825 */ /* 0x000fcc00078e0208 */
[----:B------:R-:W5:Y:S01]  /*1a80*/  LDG.E.64.STRONG.SYS R12, desc[UR6][R12.64] ;  /* 0x000000060c0c7981 */ /* 0x000f62000c1f5b00 */
[----:B------:R-:W-:-:S04]  /*1a90*/  LEA R7, R0, R7, 0xf ;  /* 0x0000000700077211 */ /* 0x000fc800078e78ff */
[----:B------:R-:W-:Y:S01]  /*1aa0*/  IADD3 R27, PT, PT, R4, R7, RZ ;  /* 0x00000007041b7210 */ /* 0x000fe20007ffe0ff */
[----:B--2---:R-:W-:Y:S01]  /*1ab0*/  DADD R20, R22, R20 ;  /* 0x0000000016147229 */ /* 0x004fe20000000014 */
[----:B------:R-:W-:-:S06]  /*1ac0*/  IMAD.WIDE R22, R7, 0x8, R8 ;  /* 0x0000000807167825 */ /* 0x000fcc00078e0208 */
[----:B------:R-:W2:Y:S01]  /*1ad0*/  LDG.E.64.STRONG.SYS R22, desc[UR6][R22.64] ;  /* 0x0000000616167981 */ /* 0x000ea2000c1f5b00 */
[----:B---3--:R-:W-:Y:S01]  /*1ae0*/  DADD R18, R20, R18 ;  /* 0x0000000014127229 */ /* 0x008fe20000000012 */
        /* <DEDUP_REMOVED lines=19> */
[----:B------:R-:W-:-:S04]  /*1c20*/  LEA R27, R0, R27, 0xb ;  /* 0x0000001b001b7211 */ /* 0x000fc800078e58ff */
[----:B------:R-:W-:-:S03]  /*1c30*/  IADD3 R21, PT, PT, R4, R27, RZ ;  /* 0x0000001b04157210 */ /* 0x000fc60007ffe0ff */
[----:B-----5:R-:W-:Y:S01]  /*1c40*/  DADD R18, R18, R12 ;  /* 0x0000000012127229 */ /* 0x020fe2000000000c */
[----:B------:R-:W-:-:S04]  /*1c50*/  IMAD.WIDE R12, R27, 0x8, R8 ;  /* 0x000000081b0c7825 */ /* 0x000fc800078e0208 */
[----:B------:R-:W-:Y:S02]  /*1c60*/  IMAD.WIDE R20, R21, 0x8, R8 ;  /* 0x0000000815147825 */ /* 0x000fe400078e0208 */
[----:B------:R-:W4:Y:S04]  /*1c70*/  LDG.E.64.STRONG.SYS R12, desc[UR6][R12.64] ;  /* 0x000000060c0c7981 */ /* 0x000f28000c1f5b00 */
        /* <DEDUP_REMOVED lines=75> */
[----:B------:R-:W-:Y:S01]  /*2130*/  IMAD.WIDE R18, R27, 0x8, R8 ;  /* 0x000000081b127825 */ /* 0x000fe200078e0208 */
[----:B------:R-:W-:-:S05]  /*2140*/  LEA R7, R0, R7, 0xc ;  /* 0x0000000700077211 */ /* 0x000fca00078e60ff */
[----:B------:R-:W4:Y:S01]  /*2150*/  LDG.E.64.STRONG.SYS R18, desc[UR6][R18.64] ;  /* 0x0000000612127981 */ /* 0x000f22000c1f5b00 */
[----:B-----5:R-:W-:Y:S01]  /*2160*/  DADD R22, R22, R16 ;  /* 0x0000000016167229 */ /* 0x020fe20000000010 */
[----:B------:R-:W-:-:S05]  /*2170*/  IADD3 R17, PT, PT, R4, R27, RZ ;  /* 0x0000001b04117210 */ /* 0x000fca0007ffe0ff */
[----:B------:R-:W-:Y:S01]  /*2180*/  IMAD.WIDE R16, R17, 0x8, R8 ;  /* 0x0000000811107825 */ /* 0x000fe200078e0208 */
[----:B------:R-:W-:-:S05]  /*2190*/  IADD3 R27, PT, PT, R4, R7, RZ ;  /* 0x00000007041b7210 */ /* 0x000fca0007ffe0ff */
[----:B------:R-:W5:Y:S01]  /*21a0*/  LDG.E.64.STRONG.SYS R16, desc[UR6][R16.64] ;  /* 0x0000000610107981 */ /* 0x000f62000c1f5b00 */
[----:B--2---:R-:W-:Y:S01]  /*21b0*/  DADD R12, R22, R12 ;  /* 0x00000000160c7229 */ /* 0x004fe2000000000c */
[----:B------:R-:W-:-:S06]  /*21c0*/  IMAD.WIDE R22, R7, 0x8, R8 ;  /* 0x0000000807167825 */ /* 0x000fcc00078e0208 */
[----:B------:R-:W2:Y:S01]  /*21d0*/  LDG.E.64.STRONG.SYS R22, desc[UR6][R22.64] ;  /* 0x0000000616167981 */ /* 0x000ea2000c1f5b00 */
[----:B---3--:R-:W-:Y:S01]  /*21e0*/  DADD R20, R12, R20 ;  /* 0x000000000c147229 */ /* 0x008fe20000000014 */
[----:B------:R-:W-:-:S06]  /*21f0*/  IMAD.WIDE R12, R27, 0x8, R8 ;  /* 0x000000081b0c7825 */ /* 0x000fcc00078e0208 */
[----:B------:R-:W3:Y:S01]  /*2200*/  LDG.E.64.STRONG.SYS R12, desc[UR6][R12.64] ;  /* 0x000000060c0c7981 */ /* 0x000ee2000c1f5b00 */
[----:B----4-:R-:W-:Y:S01]  /*2210*/  DADD R20, R20, R18 ;  /* 0x0000000014147229 */ /* 0x010fe20000000012 */
[----:B------:R-:W-:Y:S01]  /*2220*/  HFMA2 R19, -RZ, RZ, 1.87890625, 56352 ;  /* 0x3f847ae1ff137431 */ /* 0x000fe200000001ff */
[----:B------:R-:W-:Y:S01]  /*2230*/  MOV R18, 0x47ae147b ;  /* 0x47ae147b00127802 */ /* 0x000fe20000000f00 */
[----:B------:R-:W-:Y:S01]  /*2240*/  UMOV UR8, 0x48e8a71e ;  /* 0x48e8a71e00087882 */ /* 0x000fe20000000000 */
[----:B------:R-:W-:-:S04]  /*2250*/  UMOV UR9, 0x3fefff2e ;  /* 0x3fefff2e00097882 */ /* 0x000fc80000000000 */
[----:B-----5:R-:W-:Y:S01]  /*2260*/  DADD R20, R20, R16 ;  /* 0x0000000014147229 */ /* 0x020fe20000000010 */
[----:B------:R-:W-:Y:S01]  /*2270*/  MOV R16, 0x3f7ff972 ;  /* 0x3f7ff97200107802 */ /* 0x000fe20000000f00 */
[--C-:B------:R-:W-:Y:S02]  /*2280*/  DFMA R14, R14, UR8, R18.reuse ;  /* 0x000000080e0e7c2b */ /* 0x100fe40008000012 */
[----:B------:R-:W-:Y:S02]  /*2290*/  DFMA R10, R10, UR8, R18 ;  /* 0x000000080a0a7c2b */ /* 0x000fe40008000012 */
[----:B------:R-:W-:-:S04]  /*22a0*/  FFMA R3, R3, R16, 0.0099999997764825820923 ;  /* 0x3c23d70a03037423 */ /* 0x000fc80000000010 */
[-C--:B------:R-:W-:Y:S01]  /*22b0*/  FFMA R3, R3, R16.reuse, 0.0099999997764825820923 ;  /* 0x3c23d70a03037423 */ /* 0x080fe20000000010 */
[--C-:B------:R-:W-:Y:S02]  /*22c0*/  DFMA R14, R14, UR8, R18.reuse ;  /* 0x000000080e0e7c2b */ /* 0x100fe40008000012 */
[----:B------:R-:W-:Y:S01]  /*22d0*/  DFMA R10, R10, UR8, R18 ;  /* 0x000000080a0a7c2b */ /* 0x000fe20008000012 */
        /* <DEDUP_REMOVED lines=45> */
[----:B------:R-:W-:Y:S01]  /*25b0*/  FFMA R3, R3, R16, 0.0099999997764825820923 ;  /* 0x3c23d70a03037423 */ /* 0x000fe20000000010 */
[----:B------:R-:W-:Y:S02]  /*25c0*/  DFMA R14, R14, UR8, R18 ;  /* 0x000000080e0e7c2b */ /* 0x000fe40008000012 */
[----:B--2---:R-:W-:-:S08]  /*25d0*/  DADD R20, R20, R22 ;  /* 0x0000000014147229 */ /* 0x004fd00000000016 */
[----:B---3--:R-:W-:Y:S01]  /*25e0*/  DADD R20, R20, R12 ;  /* 0x0000000014147229 */ /* 0x008fe2000000000c */
[----:B------:R-:W-:-:S04]  /*25f0*/  FFMA R13, R24, R16, 0.0099999997764825820923 ;  /* 0x3c23d70a180d7423 */ /* 0x000fc80000000010 */
        /* <DEDUP_REMOVED lines=24> */
[-C--:B------:R-:W-:Y:S01]  /*2780*/  FFMA R13, R13, R16.reuse, 0.0099999997764825820923 ;  /* 0x3c23d70a0d0d7423 */ /* 0x080fe20000000010 */
[-C--:B------:R-:W-:Y:S01]  /*2790*/  FFMA R3, R3, R16.reuse, 0.0099999997764825820923 ;  /* 0x3c23d70a03037423 */ /* 0x080fe20000000010 */
[----:B------:R-:W-:Y:S02]  /*27a0*/  DFMA R10, R10, UR8, R18 ;  /* 0x000000080a0a7c2b */ /* 0x000fe40008000012 */
[-C--:B------:R-:W-:Y:S01]  /*27b0*/  FFMA R13, R13, R16.reuse, 0.0099999997764825820923 ;  /* 0x3c23d70a0d0d7423 */ /* 0x080fe20000000010 */
[----:B------:R-:W-:-:S03]  /*27c0*/  FFMA R3, R3, R16, 0.0099999997764825820923 ;  /* 0x3c23d70a03037423 */ /* 0x000fc60000000010 */
[-C--:B------:R-:W-:Y:S01]  /*27d0*/  FFMA R13, R13, R16.reuse, 0.0099999997764825820923 ;  /* 0x3c23d70a0d0d7423 */ /* 0x080fe20000000010 */
[-C--:B------:R-:W-:Y:S01]  /*27e0*/  FFMA R3, R3, R16.reuse, 0.0099999997764825820923 ;  /* 0x3c23d70a03037423 */ /* 0x080fe20000000010 */
[--C-:B------:R-:W-:Y:S02]  /*27f0*/  DFMA R14, R14, UR8, R18.reuse ;  /* 0x000000080e0e7c2b */ /* 0x100fe40008000012 */
[-C--:B------:R-:W-:Y:S01]  /*2800*/  FFMA R13, R13, R16.reuse, 0.0099999997764825820923 ;  /* 0x3c23d70a0d0d7423 */ /* 0x080fe20000000010 */
[--C-:B------:R-:W-:Y:S01]  /*2810*/  DFMA R10, R10, UR8, R18.reuse ;  /* 0x000000080a0a7c2b */ /* 0x100fe20008000012 */
[-C--:B------:R-:W-:Y:S02]  /*2820*/  FFMA R3, R3, R16.reuse, 0.0099999997764825820923 ;  /* 0x3c23d70a03037423 */ /* 0x080fe40000000010 */
[-C--:B------:R-:W-:Y:S02]  /*2830*/  FFMA R13, R13, R16.reuse, 0.0099999997764825820923 ;  /* 0x3c23d70a0d0d7423 */ /* 0x080fe40000000010 */
[-C--:B------:R-:W-:Y:S01]  /*2840*/  FFMA R3, R3, R16.reuse, 0.0099999997764825820923 ;  /* 0x3c23d70a03037423 */ /* 0x080fe20000000010 */
[--C-:B------:R-:W-:Y:S01]  /*2850*/  DFMA R14, R14, UR8, R18.reuse ;  /* 0x000000080e0e7c2b */ /* 0x100fe20008000012 */
[-C--:B------:R-:W-:Y:S01]  /*2860*/  FFMA R13, R13, R16.reuse, 0.0099999997764825820923 ;  /* 0x3c23d70a0d0d7423 */ /* 0x080fe20000000010 */
[----:B------:R-:W-:Y:S01]  /*2870*/  DFMA R10, R10, UR8, R18 ;  /* 0x000000080a0a7c2b */ /* 0x000fe20008000012 */
[----:B------:R-:W-:-:S02]  /*2880*/  FFMA R3, R3, R16, 0.0099999997764825820923 ;  /* 0x3c23d70a03037423 */ /* 0x000fc40000000010 */
[-C--:B------:R-:W-:Y:S02]  /*2890*/  FFMA R13, R13, R16.reuse, 0.0099999997764825820923 ;  /* 0x3c23d70a0d0d7423 */ /* 0x080fe40000000010 */
[-C--:B------:R-:W-:Y:S01]  /*28a0*/  FFMA R3, R3, R16.reuse, 0.0099999997764825820923 ;  /* 0x3c23d70a03037423 */ /* 0x080fe20000000010 */
[--C-:B------:R-:W-:Y:S01]  /*28b0*/  DFMA R14, R14, UR8, R18.reuse ;  /* 0x000000080e0e7c2b */ /* 0x100fe20008000012 */
        /* <DEDUP_REMOVED lines=3680> */
[----:B------:R-:W-:Y:S01]  /*10ec0*/  LEA R7, R0, R7, 0xb ;  /* 0x0000000700077211 */ /* 0x000fe200078e58ff */
[-C--:B------:R-:W-:Y:S01]  /*10ed0*/  FFMA R3, R3, R16.reuse, 0.0099999997764825820923 ;  /* 0x3c23d70a03037423 */ /* 0x080fe20000000010 */
[----:B------:R-:W-:-:S03]  /*10ee0*/  FFMA R17, R13, R16, 0.0099999997764825820923 ;  /* 0x3c23d70a0d117423 */ /* 0x000fc60000000010 */
[-C--:B------:R-:W-:Y:S01]  /*10ef0*/  FFMA R3, R3, R16.reuse, 0.0099999997764825820923 ;  /* 0x3c23d70a03037423 */ /* 0x080fe20000000010 */
[-C--:B------:R-:W-:Y:S01]  /*10f00*/  FFMA R17, R17, R16.reuse, 0.0099999997764825820923 ;  /* 0x3c23d70a11117423 */ /* 0x080fe20000000010 */
[--C-:B------:R-:W-:Y:S01]  /*10f10*/  IMAD.WIDE R22, R7, 0x8, R8.reuse ;  /* 0x0000000807167825 */ /* 0x100fe200078e0208 */
[--C-:B------:R-:W-:Y:S02]  /*10f20*/  DFMA R14, R14, UR8, R18.reuse ;  /* 0x000000080e0e7c2b */ /* 0x100fe40008000012 */
[----:B------:R-:W-:Y:S01]  /*10f30*/  DFMA R10, R10, UR8, R18 ;  /* 0x000000080a0a7c2b */ /* 0x000fe20008000012 */
[----:B------:R-:W-:Y:S01]  /*10f40*/  IADD3 R13, PT, PT, R4, R7, RZ ;  /* 0x00000007040d7210 */ /* 0x000fe20007ffe0ff */
[-C--:B------:R-:W-:Y:S01]  /*10f50*/  FFMA R17, R17, R16.reuse, 0.0099999997764825820923 ;  /* 0x3c23d70a11117423 */ /* 0x080fe20000000010 */
[----:B------:R-:W-:Y:S01]  /*10f60*/  FFMA R3, R3, R16, 0.0099999997764825820923 ;  /* 0x3c23d70a03037423 */ /* 0x000fe20000000010 */
[----:B------:R-:W2:Y:S02]  /*10f70*/  LDG.E.64.STRONG.SYS R22, desc[UR6][R22.64] ;  /* 0x0000000616167981 */ /* 0x000ea4000c1f5b00 */
[----:B------:R-:W-:-:S04]  /*10f80*/  IMAD.WIDE R12, R13, 0x8, R8 ;  /* 0x000000080d0c7825 */ /* 0x000fc800078e0208 */
[-C--:B------:R-:W-:Y:S01]  /*10f90*/  FFMA R17, R17, R16.reuse, 0.0099999997764825820923 ;  /* 0x3c23d70a11117423 */ /* 0x080fe20000000010 */
[-C--:B------:R-:W-:Y:S01]  /*10fa0*/  FFMA R3, R3, R16.reuse, 0.0099999997764825820923 ;  /* 0x3c23d70a03037423 */ /* 0x080fe20000000010 */
[--C-:B------:R-:W-:Y:S02]  /*10fb0*/  DFMA R14, R14, UR8, R18.reuse ;  /* 0x000000080e0e7c2b */ /* 0x100fe40008000012 */
[--C-:B------:R-:W-:Y:S01]  /*10fc0*/  DFMA R10, R10, UR8, R18.reuse ;  /* 0x000000080a0a7c2b */ /* 0x100fe20008000012 */
[-C--:B------:R-:W-:Y:S01]  /*10fd0*/  FFMA R17, R17, R16.reuse, 0.0099999997764825820923 ;  /* 0x3c23d70a11117423 */ /* 0x080fe20000000010 */
[-C--:B------:R-:W-:Y:S01]  /*10fe0*/  FFMA R3, R3, R16.reuse, 0.0099999997764825820923 ;  /* 0x3c23d70a03037423 */ /* 0x080fe20000000010 */
[----:B------:R-:W3:Y:S02]  /*10ff0*/  LDG.E.64.STRONG.SYS R12, desc[UR6][R12.64] ;  /* 0x000000060c0c7981 */ /* 0x000ee4000c1f5b00 */
[-C--:B------:R-:W-:Y:S01]  /*11000*/  FFMA R17, R17, R16.reuse, 0.0099999997764825820923 ;  /* 0x3c23d70a11117423 */ /* 0x080fe20000000010 */
[----:B------:R-:W-:Y:S01]  /*11010*/  FFMA R3, R3, R16, 0.0099999997764825820923 ;  /* 0x3c23d70a03037423 */ /* 0x000fe20000000010 */
[----:B------:R-:W-:-:S02]  /*11020*/  DFMA R14, R14, UR8, R18 ;  /* 0x000000080e0e7c2b */ /* 0x000fc40008000012 */
[----:B------:R-:W-:Y:S01]  /*11030*/  DFMA R10, R10, UR8, R18 ;  /* 0x000000080a0a7c2b */ /* 0x000fe20008000012 */
[-C--:B------:R-:W-:Y:S01]  /*11040*/  FFMA R17, R17, R16.reuse, 0.0099999997764825820923 ;  /* 0x3c23d70a11117423 */ /* 0x080fe20000000010 */
[----:B------:R-:W-:-:S03]  /*11050*/  FFMA R3, R3, R16, 0.0099999997764825820923 ;  /* 0x3c23d70a03037423 */ /* 0x000fc60000000010 */
[-C--:B------:R-:W-:Y:S01]  /*11060*/  FFMA R17, R17, R16.reuse, 0.0099999997764825820923 ;  /* 0x3c23d70a11117423 */ /* 0x080fe20000000010 */
[-C--:B------:R-:W-:Y:S01]  /*11070*/  FFMA R3, R3, R16.reuse, 0.0099999997764825820923 ;  /* 0x3c23d70a03037423 */ /* 0x080fe20000000010 */
[--C-:B------:R-:W-:Y:S02]  /*11080*/  DFMA R14, R14, UR8, R18.reuse ;  /* 0x000000080e0e7c2b */ /* 0x100fe40008000012 */
        /* <DEDUP_REMOVED lines=198> */
[--C-:B------:R-:W-:Y:S01]  /*11cf0*/  DFMA R10, R10, UR8, R18.reuse ;  /* 0x000000080a0a7c2b */ /* 0x100fe20008000012 */
[-C--:B------:R-:W-:Y:S01]  /*11d00*/  FFMA R17, R17, R16.reuse, 0.0099999997764825820923 ;  /* 0x3c23d70a11117423 */ /* 0x080fe20000000010 */
[-C--:B------:R-:W-:Y:S01]  /*11d10*/  FFMA R3, R3, R16.reuse, 0.0099999997764825820923 ;  /* 0x3c23d70a03037423 */ /* 0x080fe20000000010 */
[----:B------:R-:W-:Y:S02]  /*11d20*/  IADD3 R25, PT, PT, R2, R25, RZ ;  /* 0x0000001902197210 */ /* 0x000fe40007ffe0ff */
[-C--:B------:R-:W-:Y:S01]  /*11d30*/  FFMA R17, R17, R16.reuse, 0.0099999997764825820923 ;  /* 0x3c23d70a11117423 */ /* 0x080fe20000000010 */
[----:B------:R-:W-:Y:S01]  /*11d40*/  FFMA R3, R3, R16, 0.0099999997764825820923 ;  /* 0x3c23d70a03037423 */ /* 0x000fe20000000010 */
[----:B------:R-:W-:-:S02]  /*11d50*/  DFMA R14, R14, UR8, R18 ;  /* 0x000000080e0e7c2b */ /* 0x000fc40008000012 */
[--C-:B------:R-:W-:Y:S01]  /*11d60*/  DFMA R10, R10, UR8, R18.reuse ;  /* 0x000000080a0a7c2b */ /* 0x100fe20008000012 */
[-C--:B------:R-:W-:Y:S01]  /*11d70*/  FFMA R17, R17, R16.reuse, 0.0099999997764825820923 ;  /* 0x3c23d70a11117423 */ /* 0x080fe20000000010 */
[----:B------:R-:W-:Y:S01]  /*11d80*/  FFMA R3, R3, R16, 0.0099999997764825820923 ;  /* 0x3c23d70a03037423 */ /* 0x000fe20000000010 */
[----:B------:R-:W-:Y:S02]  /*11d90*/  ISETP.GE.AND P0, PT, R25, R6, PT ;  /* 0x000000061900720c */ /* 0x000fe40003f06270 */
[-C--:B------:R-:W-:Y:S01]  /*11da0*/  FFMA R17, R17, R16.reuse, 0.0099999997764825820923 ;  /* 0x3c23d70a11117423 */ /* 0x080fe20000000010 */
[-C--:B------:R-:W-:Y:S01]  /*11db0*/  FFMA R3, R3, R16.reuse, 0.0099999997764825820923 ;  /* 0x3c23d70a03037423 */ /* 0x080fe20000000010 */
[--C-:B------:R-:W-:Y:S02]  /*11dc0*/  DFMA R14, R14, UR8, R18.reuse ;  /* 0x000000080e0e7c2b */ /* 0x100fe40008000012 */
[----:B------:R-:W-:Y:S02]  /*11dd0*/  DFMA R10, R10, UR8, R18 ;  /* 0x000000080a0a7c2b */ /* 0x000fe40008000012 */
[----:B--2---:R-:W-:Y:S01]  /*11de0*/  DADD R20, R20, R22 ;  /* 0x0000000014147229 */ /* 0x004fe20000000016 */
[-C--:B------:R-:W-:Y:S01]  /*11df0*/  FFMA R17, R17, R16.reuse, 0.0099999997764825820923 ;  /* 0x3c23d70a11117423 */ /* 0x080fe20000000010 */
[----:B------:R-:W-:-:S02]  /*11e00*/  FFMA R3, R3, R16, 0.0099999997764825820923 ;  /* 0x3c23d70a03037423 */ /* 0x000fc40000000010 */
[--C-:B------:R-:W-:Y:S01]  /*11e10*/  DFMA R14, R14, UR8, R18.reuse ;  /* 0x000000080e0e7c2b */ /* 0x100fe20008000012 */
[-C--:B------:R-:W-:Y:S01]  /*11e20*/  FFMA R17, R17, R16.reuse, 0.0099999997764825820923 ;  /* 0x3c23d70a11117423 */ /* 0x080fe20000000010 */
[-C--:B------:R-:W-:Y:S01]  /*11e30*/  FFMA R3, R3, R16.reuse, 0.0099999997764825820923 ;  /* 0x3c23d70a03037423 */ /* 0x080fe20000000010 */
[----:B------:R-:W-:Y:S02]  /*11e40*/  DFMA R10, R10, UR8, R18 ;  /* 0x000000080a0a7c2b */ /* 0x000fe40008000012 */
[----:B---3--:R-:W-:Y:S01]  /*11e50*/  DADD R20, R20, R12 ;  /* 0x0000000014147229 */ /* 0x008fe2000000000c */
[-C--:B------:R-:W-:Y:S01]  /*11e60*/  FFMA R24, R17, R16.reuse, 0.0099999997764825820923 ;  /* 0x3c23d70a11187423 */ /* 0x080fe20000000010 */
[----:B------:R-:W-:Y:S01]  /*11e70*/  FFMA R3, R3, R16, 0.0099999997764825820923 ;  /* 0x3c23d70a03037423 */ /* 0x000fe20000000010 */
[----:B------:R-:W-:Y:S08]  /*11e80*/  @!P0 BRA `(.L_x_3) ;  /* 0xfffffee400188947 */ /* 0x000ff0000383ffff */
[----:B------:R-:W-:Y:S05]  /*11e90*/  BSYNC.RECONVERGENT B1 ;  /* 0x0000000000017941 */ /* 0x000fea0003800200 */
.L_x_2:
[----:B------:R-:W-:-:S07]  /*11ea0*/  MOV R13, R3 ;  /* 0x00000003000d7202 */ /* 0x000fce0000000f00 */
.L_x_1:
[----:B------:R-:W-:Y:S05]  /*11eb0*/  BSYNC.RECONVERGENT B0 ;  /* 0x0000000000007941 */ /* 0x000fea0003800200 */
.L_x_0:
[----:B------:R-:W-:Y:S05]  /*11ec0*/  BRA.U UP0, `(.L_x_4) ;  /* 0xfffffee100e47547 */ /* 0x000fea000b83ffff */
[----:B------:R-:W-:-:S13]  /*11ed0*/  FSETP.GEU.AND P0, PT, R24, RZ, PT ;  /* 0x000000ff1800720b */ /* 0x000fda0003f0e000 */
[----:B------:R-:W-:Y:S05]  /*11ee0*/  @P0 EXIT ;  /* 0x000000000000094d */ /* 0x000fea0003800000 */
[----:B------:R-:W0:Y:S01]  /*11ef0*/  LDC.64 R8, c[0x4][RZ] ;  /* 0x01000000ff087b82 */ /* 0x000e220000000a00 */
[----:B------:R-:W-:Y:S01]  /*11f00*/  DADD R10, R14, R10 ;  /* 0x000000000e0a7229 */ /* 0x000fe2000000000a */
[----:B------:R-:W-:-:S06]  /*11f10*/  FADD R13, R24, R13 ;  /* 0x0000000d180d7221 */ /* 0x000fcc0000000000 */
[----:B------:R-:W1:Y:S08]  /*11f20*/  LDC.64 R2, c[0x4][0x8] ;  /* 0x01000200ff027b82 */ /* 0x000e700000000a00 */
[----:B------:R-:W2:Y:S01]  /*11f30*/  LDC.64 R6, c[0x4][0x10] ;  /* 0x01000400ff067b82 */ /* 0x000ea20000000a00 */
[----:B0-----:R-:W-:Y:S01]  /*11f40*/  IMAD.WIDE R4, R5, 0x8, R8 ;  /* 0x0000000805047825 */ /* 0x001fe200078e0208 */
[----:B-1----:R-:W-:Y:S04]  /*11f50*/  STG.E desc[UR6][R2.64], R13 ;  /* 0x0000000d02007986 */ /* 0x002fe8000c101906 */
[----:B--2---:R-:W-:Y:S04]  /*11f60*/  STG.E.64 desc[UR6][R6.64], R10 ;  /* 0x0000000a06007986 */ /* 0x004fe8000c101b06 */
[----:B------:R-:W-:Y:S01]  /*11f70*/  STG.E.64.STRONG.SYS desc[UR6][R4.64], R20 ;  /* 0x0000001404007986 */ /* 0x000fe2000c115b06 */
[----:B------:R-:W-:Y:S05]  /*11f80*/  EXIT ;  /* 0x000000000000794d */ /* 0x000fea0003800000 */
.L_x_5:
[----:B------:R-:W-:-:S00]  /*11f90*/  BRA `(.L_x_5) ;  /* 0xfffffffc00fc7947 */ /* 0x000fc0000383ffff */
[----:B------:R-:W-:-:S00]  /*11fa0*/  NOP ;  /* 0x0000000000007918 */ /* 0x000fc00000000000 */
        /* <DEDUP_REMOVED lines=13> */
.L_x_6:


//--------------------- .nv.shared.reserved.0     --------------------------
	.section	.nv.shared.reserved.0,"aw",@nobits
	.weak		__nv_reservedSMEM_offset_0_alias
	.size		__nv_reservedSMEM_offset_0_alias, 0, 64
	.other		__nv_reservedSMEM_offset_0_alias,@"STO_CUDA_RESERVED_SHARED STV_DEFAULT"
__nv_reservedSMEM_offset_0_alias:
	.zero		0
	.zero		64


//--------------------- .nv.global                --------------------------
	.section	.nv.global,"aw",@nobits
	.align	8
.nv.global:
	.type		dfma_out,@object
	.size		dfma_out,(sfma_out - dfma_out)
dfma_out:
	.zero		8
	.type		sfma_out,@object
	.size		sfma_out,(ld_arr - sfma_out)
sfma_out:
	.zero		4
	.type		ld_arr,@object
	.size		ld_arr,(.L_0 - ld_arr)
ld_arr:
	.zero		268435456
.L_0:


//--------------------- .nv.constant0._Z21gmem_fp_hammer_kernelv --------------------------
	.section	.nv.constant0._Z21gmem_fp_hammer_kernelv,"a",@progbits
	.sectionflags	@""
	.align	4
.nv.constant0._Z21gmem_fp_hammer_kernelv:
	.zero		896


//--------------------- SYMBOLS --------------------------

	.type		.nv.reservedSmem.offset0,@object
	.size		.nv.reservedSmem.offset0,0x4
